	.target	sm_90a

	.elftype	@"ET_EXEC"


//--------------------- .note.nv.tkinfo           --------------------------
	.section	.note.nv.tkinfo,"",@"SHT_NOTE"
	.sectionflags	@"SHF_NOTE_NV_TKINFO"
	.tkinfo
        /*0018*/ 	.word	0x00000002
        /*0030*/ 	.string	""
        /*0030*/ 	.string	"ptxas"
        /*0030*/ 	.string	"Cuda compilation tools, release 13.0, V13.0.88"
        /*0030*/ 	.string	"Build cuda_13.0.r13.0/compiler.36424714_0"
        /*0030*/ 	.string	"-arch sm_90a -m 64 "



//--------------------- .note.nv.cuinfo           --------------------------
	.section	.note.nv.cuinfo,"",@"SHT_NOTE"
	.sectionflags	@"SHF_NOTE_NV_CUINFO"
        /*0018*/ 	.short	0x0002
        /*001a*/ 	.short	0x005a
        /*001c*/ 	.short	0x0082
	.zero		2


//--------------------- .nv.info                  --------------------------
	.section	.nv.info,"",@"SHT_CUDA_INFO"
	.align	4


	//----- nvinfo : EIATTR_REGCOUNT
	.align		4
        /*0000*/ 	.byte	0x04, 0x2f
        /*0002*/ 	.short	(.L_12 - .L_11)
	.align		4
.L_11:
        /*0004*/ 	.word	index@(_ZN7cutlass13device_kernelINS_4conv6kernel13ConvUniversalINS1_16ConvProblemShapeILNS1_8OperatorE1ELi2EEENS1_10collective14CollectiveConvINS1_46MainloopSm90TmaGmmaWarpSpecializedImplicitGemmILS5_1ELi18ELi2EN4cute5tupleIJNSA_1CILi1EEESD_SD_EEENS1_36KernelImplicitTmaWarpSpecializedSm90ELi1EEENSB_IJNSC_ILi128EEENSC_ILi64EEENSB_IJNSC_ILi32EEEEEEEEENS_6half_tESM_NSA_8TiledMMAINSA_8MMA_AtomIJNSA_4SM904GMMA25MMA_64x64x16_F32F16F16_SSILNSQ_5MajorE0ELSS_1ELNSQ_7ScaleInE1ELST_1EEEEEENSA_6LayoutISE_NSB_IJNSC_ILi0EEESX_SX_EEEEENSB_IJNSA_10UnderscoreES10_S10_EEEEENS7_6detail26Sm90ImplicitGemmTileTraitsINSA_20SM90_TMA_LOAD_IM2COLENSA_14ComposedLayoutINSA_7SwizzleILi2ELi4ELi3EEENSA_18smem_ptr_flag_bitsILi16EEENSW_INSB_IJNSB_IJNSC_ILi8EEENSC_ILi16EEEEEENSB_IJSJ_SD_EEENSB_IJSD_NSC_ILi18EEEEEEEEENSB_IJNSB_IJSJ_NSC_ILi256EEEEEENSB_IJSD_SX_EEENSB_IJSX_NSC_ILi4096EEEEEEEEEEEEEvEENS14_INSA_13SM90_TMA_LOADENS16_INS17_ILi3ELi4ELi3EEES1A_NSW_INSB_IJNSB_IJSI_SD_EEENSB_IJS1B_NSC_ILi4EEEEEES1G_EEENSB_IJS1K_NSB_IJSI_NSC_ILi512EEEEEENSB_IJSX_NSC_ILi2048EEEEEEEEEEEEEvEEEENS_8epilogue10collective6detail29Sm90TmaWarpSpecializedAdapterINS27_15DefaultEpilogueISM_NSB_IJNSB_IJlllEEESD_SX_EEES2C_NS26_6thread17LinearCombinationISM_Li1EffLNS2D_9ScaleType4KindE0ELNS_15FloatRoundStyleE2ESM_EENS_4gemm15EpilogueDefaultEEEEEvvEEEEvNT_6ParamsE)
        /*0008*/ 	.word	0x0000005a


	//----- nvinfo : EIATTR_FRAME_SIZE
	.align		4
.L_12:
        /*000c*/ 	.byte	0x04, 0x11
        /*000e*/ 	.short	(.L_14 - .L_13)
	.align		4
.L_13:
        /*0010*/ 	.word	index@(_ZN7cutlass13device_kernelINS_4conv6kernel13ConvUniversalINS1_16ConvProblemShapeILNS1_8OperatorE1ELi2EEENS1_10collective14CollectiveConvINS1_46MainloopSm90TmaGmmaWarpSpecializedImplicitGemmILS5_1ELi18ELi2EN4cute5tupleIJNSA_1CILi1EEESD_SD_EEENS1_36KernelImplicitTmaWarpSpecializedSm90ELi1EEENSB_IJNSC_ILi128EEENSC_ILi64EEENSB_IJNSC_ILi32EEEEEEEEENS_6half_tESM_NSA_8TiledMMAINSA_8MMA_AtomIJNSA_4SM904GMMA25MMA_64x64x16_F32F16F16_SSILNSQ_5MajorE0ELSS_1ELNSQ_7ScaleInE1ELST_1EEEEEENSA_6LayoutISE_NSB_IJNSC_ILi0EEESX_SX_EEEEENSB_IJNSA_10UnderscoreES10_S10_EEEEENS7_6detail26Sm90ImplicitGemmTileTraitsINSA_20SM90_TMA_LOAD_IM2COLENSA_14ComposedLayoutINSA_7SwizzleILi2ELi4ELi3EEENSA_18smem_ptr_flag_bitsILi16EEENSW_INSB_IJNSB_IJNSC_ILi8EEENSC_ILi16EEEEEENSB_IJSJ_SD_EEENSB_IJSD_NSC_ILi18EEEEEEEEENSB_IJNSB_IJSJ_NSC_ILi256EEEEEENSB_IJSD_SX_EEENSB_IJSX_NSC_ILi4096EEEEEEEEEEEEEvEENS14_INSA_13SM90_TMA_LOADENS16_INS17_ILi3ELi4ELi3EEES1A_NSW_INSB_IJNSB_IJSI_SD_EEENSB_IJS1B_NSC_ILi4EEEEEES1G_EEENSB_IJS1K_NSB_IJSI_NSC_ILi512EEEEEENSB_IJSX_NSC_ILi2048EEEEEEEEEEEEEvEEEENS_8epilogue10collective6detail29Sm90TmaWarpSpecializedAdapterINS27_15DefaultEpilogueISM_NSB_IJNSB_IJlllEEESD_SX_EEES2C_NS26_6thread17LinearCombinationISM_Li1EffLNS2D_9ScaleType4KindE0ELNS_15FloatRoundStyleE2ESM_EENS_4gemm15EpilogueDefaultEEEEEvvEEEEvNT_6ParamsE)
        /*0014*/ 	.word	0x00000000


	//----- nvinfo : EIATTR_MIN_STACK_SIZE
	.align		4
.L_14:
        /*0018*/ 	.byte	0x04, 0x12
        /*001a*/ 	.short	(.L_16 - .L_15)
	.align		4
.L_15:
        /*001c*/ 	.word	index@(_ZN7cutlass13device_kernelINS_4conv6kernel13ConvUniversalINS1_16ConvProblemShapeILNS1_8OperatorE1ELi2EEENS1_10collective14CollectiveConvINS1_46MainloopSm90TmaGmmaWarpSpecializedImplicitGemmILS5_1ELi18ELi2EN4cute5tupleIJNSA_1CILi1EEESD_SD_EEENS1_36KernelImplicitTmaWarpSpecializedSm90ELi1EEENSB_IJNSC_ILi128EEENSC_ILi64EEENSB_IJNSC_ILi32EEEEEEEEENS_6half_tESM_NSA_8TiledMMAINSA_8MMA_AtomIJNSA_4SM904GMMA25MMA_64x64x16_F32F16F16_SSILNSQ_5MajorE0ELSS_1ELNSQ_7ScaleInE1ELST_1EEEEEENSA_6LayoutISE_NSB_IJNSC_ILi0EEESX_SX_EEEEENSB_IJNSA_10UnderscoreES10_S10_EEEEENS7_6detail26Sm90ImplicitGemmTileTraitsINSA_20SM90_TMA_LOAD_IM2COLENSA_14ComposedLayoutINSA_7SwizzleILi2ELi4ELi3EEENSA_18smem_ptr_flag_bitsILi16EEENSW_INSB_IJNSB_IJNSC_ILi8EEENSC_ILi16EEEEEENSB_IJSJ_SD_EEENSB_IJSD_NSC_ILi18EEEEEEEEENSB_IJNSB_IJSJ_NSC_ILi256EEEEEENSB_IJSD_SX_EEENSB_IJSX_NSC_ILi4096EEEEEEEEEEEEEvEENS14_INSA_13SM90_TMA_LOADENS16_INS17_ILi3ELi4ELi3EEES1A_NSW_INSB_IJNSB_IJSI_SD_EEENSB_IJS1B_NSC_ILi4EEEEEES1G_EEENSB_IJS1K_NSB_IJSI_NSC_ILi512EEEEEENSB_IJSX_NSC_ILi2048EEEEEEEEEEEEEvEEEENS_8epilogue10collective6detail29Sm90TmaWarpSpecializedAdapterINS27_15DefaultEpilogueISM_NSB_IJNSB_IJlllEEESD_SX_EEES2C_NS26_6thread17LinearCombinationISM_Li1EffLNS2D_9ScaleType4KindE0ELNS_15FloatRoundStyleE2ESM_EENS_4gemm15EpilogueDefaultEEEEEvvEEEEvNT_6ParamsE)
        /*0020*/ 	.word	0x00000000
.L_16:


//--------------------- .nv.compat                --------------------------
	.section	.nv.compat,"",@"SHT_CUDA_COMPAT_INFO"
	.align	4
        /*0000*/ 	.byte	0x02, 0x09, 0x01, 0x00, 0x02, 0x02, 0x04, 0x00, 0x02, 0x05, 0x05, 0x00, 0x03, 0x07, 0x01, 0x01
        /*0010*/ 	.byte	0x02, 0x03, 0x01, 0x00, 0x02, 0x06, 0x01, 0x00, 0x04, 0x0b, 0x08, 0x00, 0x00, 0x00, 0x00, 0x00
        /*0020*/ 	.byte	0x00, 0x00, 0x00, 0x00


//--------------------- .nv.info._ZN7cutlass13device_kernelINS_4conv6kernel13ConvUniversalINS1_16ConvProblemShapeILNS1_8OperatorE1ELi2EEENS1_10collective14CollectiveConvINS1_46MainloopSm90TmaGmmaWarpSpecializedImplicitGemmILS5_1ELi18ELi2EN4cute5tupleIJNSA_1CILi1EEESD_SD_EEENS1_36KernelImplicitTmaWarpSpecializedSm90ELi1EEENSB_IJNSC_ILi128EEENSC_ILi64EEENSB_IJNSC_ILi32EEEEEEEEENS_6half_tESM_NSA_8TiledMMAINSA_8MMA_AtomIJNSA_4SM904GMMA25MMA_64x64x16_F32F16F16_SSILNSQ_5MajorE0ELSS_1ELNSQ_7ScaleInE1ELST_1EEEEEENSA_6LayoutISE_NSB_IJNSC_ILi0EEESX_SX_EEEEENSB_IJNSA_10UnderscoreES10_S10_EEEEENS7_6detail26Sm90ImplicitGemmTileTraitsINSA_20SM90_TMA_LOAD_IM2COLENSA_14ComposedLayoutINSA_7SwizzleILi2ELi4ELi3EEENSA_18smem_ptr_flag_bitsILi16EEENSW_INSB_IJNSB_IJNSC_ILi8EEENSC_ILi16EEEEEENSB_IJSJ_SD_EEENSB_IJSD_NSC_ILi18EEEEEEEEENSB_IJNSB_IJSJ_NSC_ILi256EEEEEENSB_IJSD_SX_EEENSB_IJSX_NSC_ILi4096EEEEEEEEEEEEEvEENS14_INSA_13SM90_TMA_LOADENS16_INS17_ILi3ELi4ELi3EEES1A_NSW_INSB_IJNSB_IJSI_SD_EEENSB_IJS1B_NSC_ILi4EEEEEES1G_EEENSB_IJS1K_NSB_IJSI_NSC_ILi512EEEEEENSB_IJSX_NSC_ILi2048EEEEEEEEEEEEEvEEEENS_8epilogue10collective6detail29Sm90TmaWarpSpecializedAdapterINS27_15DefaultEpilogueISM_NSB_IJNSB_IJlllEEESD_SX_EEES2C_NS26_6thread17LinearCombinationISM_Li1EffLNS2D_9ScaleType4KindE0ELNS_15FloatRoundStyleE2ESM_EENS_4gemm15EpilogueDefaultEEEEEvvEEEEvNT_6ParamsE --------------------------
	.section	.nv.info._ZN7cutlass13device_kernelINS_4conv6kernel13ConvUniversalINS1_16ConvProblemShapeILNS1_8OperatorE1ELi2EEENS1_10collective14CollectiveConvINS1_46MainloopSm90TmaGmmaWarpSpecializedImplicitGemmILS5_1ELi18ELi2EN4cute5tupleIJNSA_1CILi1EEESD_SD_EEENS1_36KernelImplicitTmaWarpSpecializedSm90ELi1EEENSB_IJNSC_ILi128EEENSC_ILi64EEENSB_IJNSC_ILi32EEEEEEEEENS_6half_tESM_NSA_8TiledMMAINSA_8MMA_AtomIJNSA_4SM904GMMA25MMA_64x64x16_F32F16F16_SSILNSQ_5MajorE0ELSS_1ELNSQ_7ScaleInE1ELST_1EEEEEENSA_6LayoutISE_NSB_IJNSC_ILi0EEESX_SX_EEEEENSB_IJNSA_10UnderscoreES10_S10_EEEEENS7_6detail26Sm90ImplicitGemmTileTraitsINSA_20SM90_TMA_LOAD_IM2COLENSA_14ComposedLayoutINSA_7SwizzleILi2ELi4ELi3EEENSA_18smem_ptr_flag_bitsILi16EEENSW_INSB_IJNSB_IJNSC_ILi8EEENSC_ILi16EEEEEENSB_IJSJ_SD_EEENSB_IJSD_NSC_ILi18EEEEEEEEENSB_IJNSB_IJSJ_NSC_ILi256EEEEEENSB_IJSD_SX_EEENSB_IJSX_NSC_ILi4096EEEEEEEEEEEEEvEENS14_INSA_13SM90_TMA_LOADENS16_INS17_ILi3ELi4ELi3EEES1A_NSW_INSB_IJNSB_IJSI_SD_EEENSB_IJS1B_NSC_ILi4EEEEEES1G_EEENSB_IJS1K_NSB_IJSI_NSC_ILi512EEEEEENSB_IJSX_NSC_ILi2048EEEEEEEEEEEEEvEEEENS_8epilogue10collective6detail29Sm90TmaWarpSpecializedAdapterINS27_15DefaultEpilogueISM_NSB_IJNSB_IJlllEEESD_SX_EEES2C_NS26_6thread17LinearCombinationISM_Li1EffLNS2D_9ScaleType4KindE0ELNS_15FloatRoundStyleE2ESM_EENS_4gemm15EpilogueDefaultEEEEEvvEEEEvNT_6ParamsE,"",@"SHT_CUDA_INFO"
	.sectionflags	@""
	.align	4


	//----- nvinfo : EIATTR_CUDA_API_VERSION
	.align		4
        /*0000*/ 	.byte	0x04, 0x37
        /*0002*/ 	.short	(.L_18 - .L_17)
.L_17:
        /*0004*/ 	.word	0x00000082


	//----- nvinfo : EIATTR_KPARAM_INFO
	.align		4
.L_18:
        /*0008*/ 	.byte	0x04, 0x17
        /*000a*/ 	.short	(.L_20 - .L_19)
.L_19:
        /*000c*/ 	.word	0x00000000
        /*0010*/ 	.short	0x0000
        /*0012*/ 	.short	0x0070
        /*0014*/ 	.byte	0x00, 0xf0, 0x01, 0x0e


	//----- nvinfo : EIATTR_SPARSE_MMA_MASK
	.align		4
.L_20:
        /*0018*/ 	.byte	0x03, 0x50
        /*001a*/ 	.short	0x0000


	//----- nvinfo : EIATTR_MAXREG_COUNT
	.align		4
        /*001c*/ 	.byte	0x03, 0x1b
        /*001e*/ 	.short	0x00ff


	//----- nvinfo : EIATTR_NUM_BARRIERS
	.align		4
        /*0020*/ 	.byte	0x02, 0x4c
        /*0022*/ 	.byte	0x01
	.zero		1


	//----- nvinfo : EIATTR_MERCURY_ISA_VERSION
	.align		4
        /*0024*/ 	.byte	0x03, 0x5f
        /*0026*/ 	.short	0x0101


	//----- nvinfo : EIATTR_COOP_GROUP_MASK_REGIDS
	.align		4
        /*0028*/ 	.byte	0x04, 0x29
        /*002a*/ 	.short	(.L_22 - .L_21)


	//   ....[0]....
.L_21:
        /*002c*/ 	.word	0xffffffff


	//   ....[1]....
        /*0030*/ 	.word	0xffffffff


	//   ....[2]....
        /*0034*/ 	.word	0xffffffff


	//----- nvinfo : EIATTR_COOP_GROUP_INSTR_OFFSETS
	.align		4
.L_22:
        /*0038*/ 	.byte	0x04, 0x28
        /*003a*/ 	.short	(.L_24 - .L_23)


	//   ....[0]....
.L_23:
        /*003c*/ 	.word	0x00000060


	//   ....[1]....
        /*0040*/ 	.word	0x00000070


	//   ....[2]....
        /*0044*/ 	.word	0x00000130


	//----- nvinfo : EIATTR_MBARRIER_INSTR_OFFSETS
	.align		4
.L_24:
        /*0048*/ 	.byte	0x04, 0x39
        /*004a*/ 	.short	(.L_26 - .L_25)


	//   ....[0]....
.L_25:
        /*004c*/ 	.word	0x00000270
        /*0050*/ 	.word	0x000000ff
        /*0054*/ 	.word	0x00036000
        /*0058*/ 	.short	0x0100
        /*005a*/ 	.byte	0x08
	.zero		1


	//   ....[1]....
        /*005c*/ 	.word	0x00000280
        /*0060*/ 	.word	0x000000ff
        /*0064*/ 	.word	0x00036090
        /*0068*/ 	.short	0x0100
        /*006a*/ 	.byte	0x08
	.zero		1


	//   ....[2]....
        /*006c*/ 	.word	0x00000290
        /*0070*/ 	.word	0x000000ff
        /*0074*/ 	.word	0x00036008
        /*0078*/ 	.short	0x0100
        /*007a*/ 	.byte	0x08
	.zero		1


	//   ....[3]....
        /*007c*/ 	.word	0x000002a0
        /*0080*/ 	.word	0x000000ff
        /*0084*/ 	.word	0x00036098
        /*0088*/ 	.short	0x0100
        /*008a*/ 	.byte	0x08
	.zero		1


	//   ....[4]....
        /*008c*/ 	.word	0x000002b0
        /*0090*/ 	.word	0x000000ff
        /*0094*/ 	.word	0x00036010
        /*0098*/ 	.short	0x0100
        /*009a*/ 	.byte	0x08
	.zero		1


	//   ....[5]....
        /*009c*/ 	.word	0x000002c0
        /*00a0*/ 	.word	0x000000ff
        /*00a4*/ 	.word	0x000360a0
        /*00a8*/ 	.short	0x0100
        /*00aa*/ 	.byte	0x08
	.zero		1


	//   ....[6]....
        /*00ac*/ 	.word	0x000002d0
        /*00b0*/ 	.word	0x000000ff
        /*00b4*/ 	.word	0x00036018
        /*00b8*/ 	.short	0x0100
        /*00ba*/ 	.byte	0x08
	.zero		1


	//   ....[7]....
        /*00bc*/ 	.word	0x000002e0
        /*00c0*/ 	.word	0x000000ff
        /*00c4*/ 	.word	0x000360a8
        /*00c8*/ 	.short	0x0100
        /*00ca*/ 	.byte	0x08
	.zero		1


	//   ....[8]....
        /*00cc*/ 	.word	0x000002f0
        /*00d0*/ 	.word	0x000000ff
        /*00d4*/ 	.word	0x00036020
        /*00d8*/ 	.short	0x0100
        /*00da*/ 	.byte	0x08
	.zero		1


	//   ....[9]....
        /*00dc*/ 	.word	0x00000300
        /*00e0*/ 	.word	0x000000ff
        /*00e4*/ 	.word	0x000360b0
        /*00e8*/ 	.short	0x0100
        /*00ea*/ 	.byte	0x08
	.zero		1


	//   ....[10]....
        /*00ec*/ 	.word	0x00000310
        /*00f0*/ 	.word	0x000000ff
        /*00f4*/ 	.word	0x00036028
        /*00f8*/ 	.short	0x0100
        /*00fa*/ 	.byte	0x08
	.zero		1


	//   ....[11]....
        /*00fc*/ 	.word	0x00000320
        /*0100*/ 	.word	0x000000ff
        /*0104*/ 	.word	0x000360b8
        /*0108*/ 	.short	0x0100
        /*010a*/ 	.byte	0x08
	.zero		1


	//   ....[12]....
        /*010c*/ 	.word	0x00000330
        /*0110*/ 	.word	0x000000ff
        /*0114*/ 	.word	0x00036030
        /*0118*/ 	.short	0x0100
        /*011a*/ 	.byte	0x08
	.zero		1


	//   ....[13]....
        /*011c*/ 	.word	0x00000340
        /*0120*/ 	.word	0x000000ff
        /*0124*/ 	.word	0x000360c0
        /*0128*/ 	.short	0x0100
        /*012a*/ 	.byte	0x08
	.zero		1


	//   ....[14]....
        /*012c*/ 	.word	0x00000350
        /*0130*/ 	.word	0x000000ff
        /*0134*/ 	.word	0x00036038
        /*0138*/ 	.short	0x0100
        /*013a*/ 	.byte	0x08
	.zero		1


	//   ....[15]....
        /*013c*/ 	.word	0x00000360
        /*0140*/ 	.word	0x000000ff
        /*0144*/ 	.word	0x000360c8
        /*0148*/ 	.short	0x0100
        /*014a*/ 	.byte	0x08
	.zero		1


	//   ....[16]....
        /*014c*/ 	.word	0x00000370
        /*0150*/ 	.word	0x000000ff
        /*0154*/ 	.word	0x00036040
        /*0158*/ 	.short	0x0100
        /*015a*/ 	.byte	0x08
	.zero		1


	//   ....[17]....
        /*015c*/ 	.word	0x00000380
        /*0160*/ 	.word	0x000000ff
        /*0164*/ 	.word	0x000360d0
        /*0168*/ 	.short	0x0100
        /*016a*/ 	.byte	0x08
	.zero		1


	//   ....[18]....
        /*016c*/ 	.word	0x00000390
        /*0170*/ 	.word	0x000000ff
        /*0174*/ 	.word	0x00036048
        /*0178*/ 	.short	0x0100
        /*017a*/ 	.byte	0x08
	.zero		1


	//   ....[19]....
        /*017c*/ 	.word	0x000003a0
        /*0180*/ 	.word	0x000000ff
        /*0184*/ 	.word	0x000360d8
        /*0188*/ 	.short	0x0100
        /*018a*/ 	.byte	0x08
	.zero		1


	//   ....[20]....
        /*018c*/ 	.word	0x000003b0
        /*0190*/ 	.word	0x000000ff
        /*0194*/ 	.word	0x00036050
        /*0198*/ 	.short	0x0100
        /*019a*/ 	.byte	0x08
	.zero		1


	//   ....[21]....
        /*019c*/ 	.word	0x000003c0
        /*01a0*/ 	.word	0x000000ff
        /*01a4*/ 	.word	0x000360e0
        /*01a8*/ 	.short	0x0100
        /*01aa*/ 	.byte	0x08
	.zero		1


	//   ....[22]....
        /*01ac*/ 	.word	0x000003d0
        /*01b0*/ 	.word	0x000000ff
        /*01b4*/ 	.word	0x00036058
        /*01b8*/ 	.short	0x0100
        /*01ba*/ 	.byte	0x08
	.zero		1


	//   ....[23]....
        /*01bc*/ 	.word	0x000003e0
        /*01c0*/ 	.word	0x000000ff
        /*01c4*/ 	.word	0x000360e8
        /*01c8*/ 	.short	0x0100
        /*01ca*/ 	.byte	0x08
	.zero		1


	//   ....[24]....
        /*01cc*/ 	.word	0x000003f0
        /*01d0*/ 	.word	0x000000ff
        /*01d4*/ 	.word	0x00036060
        /*01d8*/ 	.short	0x0100
        /*01da*/ 	.byte	0x08
	.zero		1


	//   ....[25]....
        /*01dc*/ 	.word	0x00000400
        /*01e0*/ 	.word	0x000000ff
        /*01e4*/ 	.word	0x000360f0
        /*01e8*/ 	.short	0x0100
        /*01ea*/ 	.byte	0x08
	.zero		1


	//   ....[26]....
        /*01ec*/ 	.word	0x00000410
        /*01f0*/ 	.word	0x000000ff
        /*01f4*/ 	.word	0x00036068
        /*01f8*/ 	.short	0x0100
        /*01fa*/ 	.byte	0x08
	.zero		1


	//   ....[27]....
        /*01fc*/ 	.word	0x00000420
        /*0200*/ 	.word	0x000000ff
        /*0204*/ 	.word	0x000360f8
        /*0208*/ 	.short	0x0100
        /*020a*/ 	.byte	0x08
	.zero		1


	//   ....[28]....
        /*020c*/ 	.word	0x00000430
        /*0210*/ 	.word	0x000000ff
        /*0214*/ 	.word	0x00036070
        /*0218*/ 	.short	0x0100
        /*021a*/ 	.byte	0x08
	.zero		1


	//   ....[29]....
        /*021c*/ 	.word	0x00000440
        /*0220*/ 	.word	0x000000ff
        /*0224*/ 	.word	0x00036100
        /*0228*/ 	.short	0x0100
        /*022a*/ 	.byte	0x08
	.zero		1


	//   ....[30]....
        /*022c*/ 	.word	0x00000450
        /*0230*/ 	.word	0x000000ff
        /*0234*/ 	.word	0x00036078
        /*0238*/ 	.short	0x0100
        /*023a*/ 	.byte	0x08
	.zero		1


	//   ....[31]....
        /*023c*/ 	.word	0x00000460
        /*0240*/ 	.word	0x000000ff
        /*0244*/ 	.word	0x00036108
        /*0248*/ 	.short	0x0100
        /*024a*/ 	.byte	0x08
	.zero		1


	//   ....[32]....
        /*024c*/ 	.word	0x00000470
        /*0250*/ 	.word	0x000000ff
        /*0254*/ 	.word	0x00036080
        /*0258*/ 	.short	0x0100
        /*025a*/ 	.byte	0x08
	.zero		1


	//   ....[33]....
        /*025c*/ 	.word	0x00000480
        /*0260*/ 	.word	0x000000ff
        /*0264*/ 	.word	0x00036110
        /*0268*/ 	.short	0x0100
        /*026a*/ 	.byte	0x08
	.zero		1


	//   ....[34]....
        /*026c*/ 	.word	0x00000490
        /*0270*/ 	.word	0x000000ff
        /*0274*/ 	.word	0x00036088
        /*0278*/ 	.short	0x0100
        /*027a*/ 	.byte	0x08
	.zero		1


	//   ....[35]....
        /*027c*/ 	.word	0x000004a0
        /*0280*/ 	.word	0x000000ff
        /*0284*/ 	.word	0x00036118
        /*0288*/ 	.short	0x0100
        /*028a*/ 	.byte	0x08
	.zero		1


	//   ....[36]....
        /*028c*/ 	.word	0x00000b50
        /*0290*/ 	.word	0x00000005
        /*0294*/ 	.word	0x00036000
        /*0298*/ 	.short	0x010a
        /*029a*/ 	.byte	0x3f
	.zero		1


	//   ....[37]....
        /*029c*/ 	.word	0x00000eb0
        /*02a0*/ 	.word	0x00000006
        /*02a4*/ 	.word	0x00036000
        /*02a8*/ 	.short	0x010a
        /*02aa*/ 	.byte	0x3f
	.zero		1


	//   ....[38]....
        /*02ac*/ 	.word	0x000010b0
        /*02b0*/ 	.word	0x000000ff
        /*02b4*/ 	.word	0x00000000
        /*02b8*/ 	.short	0x0101
        /*02ba*/ 	.byte	0x06
	.zero		1


	//   ....[39]....
        /*02bc*/ 	.word	0x000012a0
        /*02c0*/ 	.word	0x00000003
        /*02c4*/ 	.word	0x00000000
        /*02c8*/ 	.short	0x0101
        /*02ca*/ 	.byte	0x3f
	.zero		1


	//   ....[40]....
        /*02cc*/ 	.word	0x000060a0
        /*02d0*/ 	.word	0x0000000c
        /*02d4*/ 	.word	0x00036090
        /*02d8*/ 	.short	0x010a
        /*02da*/ 	.byte	0x3f
	.zero		1


	//   ....[41]....
        /*02dc*/ 	.word	0x00006750
        /*02e0*/ 	.word	0x00000004
        /*02e4*/ 	.word	0x00000000
        /*02e8*/ 	.short	0x010a
        /*02ea*/ 	.byte	0x3f
	.zero		1


	//   ....[42]....
        /*02ec*/ 	.word	0x00006800
        /*02f0*/ 	.word	0x00000002
        /*02f4*/ 	.word	0x00000000
        /*02f8*/ 	.short	0x010a
        /*02fa*/ 	.byte	0x3f
	.zero		1


	//   ....[43]....
        /*02fc*/ 	.word	0x000068b0
        /*0300*/ 	.word	0x00000002
        /*0304*/ 	.word	0x00000000
        /*0308*/ 	.short	0x010a
        /*030a*/ 	.byte	0x3f
	.zero		1


	//   ....[44]....
        /*030c*/ 	.word	0x00006960
        /*0310*/ 	.word	0x00000002
        /*0314*/ 	.word	0x00000000
        /*0318*/ 	.short	0x010a
        /*031a*/ 	.byte	0x3f
	.zero		1


	//   ....[45]....
        /*031c*/ 	.word	0x00006a10
        /*0320*/ 	.word	0x00000002
        /*0324*/ 	.word	0x00000000
        /*0328*/ 	.short	0x010a
        /*032a*/ 	.byte	0x3f
	.zero		1


	//   ....[46]....
        /*032c*/ 	.word	0x00006ac0
        /*0330*/ 	.word	0x00000002
        /*0334*/ 	.word	0x00000000
        /*0338*/ 	.short	0x010a
        /*033a*/ 	.byte	0x3f
	.zero		1


	//   ....[47]....
        /*033c*/ 	.word	0x00006b70
        /*0340*/ 	.word	0x00000002
        /*0344*/ 	.word	0x00000000
        /*0348*/ 	.short	0x010a
        /*034a*/ 	.byte	0x3f
	.zero		1


	//   ....[48]....
        /*034c*/ 	.word	0x00006c20
        /*0350*/ 	.word	0x00000002
        /*0354*/ 	.word	0x00000000
        /*0358*/ 	.short	0x010a
        /*035a*/ 	.byte	0x3f
	.zero		1


	//   ....[49]....
        /*035c*/ 	.word	0x00006cd0
        /*0360*/ 	.word	0x00000002
        /*0364*/ 	.word	0x00000000
        /*0368*/ 	.short	0x010a
        /*036a*/ 	.byte	0x3f
	.zero		1


	//   ....[50]....
        /*036c*/ 	.word	0x00006d80
        /*0370*/ 	.word	0x00000002
        /*0374*/ 	.word	0x00000000
        /*0378*/ 	.short	0x010a
        /*037a*/ 	.byte	0x3f
	.zero		1


	//   ....[51]....
        /*037c*/ 	.word	0x00006e30
        /*0380*/ 	.word	0x00000002
        /*0384*/ 	.word	0x00000000
        /*0388*/ 	.short	0x010a
        /*038a*/ 	.byte	0x3f
	.zero		1


	//   ....[52]....
        /*038c*/ 	.word	0x00006ee0
        /*0390*/ 	.word	0x00000002
        /*0394*/ 	.word	0x00000000
        /*0398*/ 	.short	0x010a
        /*039a*/ 	.byte	0x3f
	.zero		1


	//   ....[53]....
        /*039c*/ 	.word	0x00006f90
        /*03a0*/ 	.word	0x00000002
        /*03a4*/ 	.word	0x00000000
        /*03a8*/ 	.short	0x010a
        /*03aa*/ 	.byte	0x3f
	.zero		1


	//   ....[54]....
        /*03ac*/ 	.word	0x00007040
        /*03b0*/ 	.word	0x00000002
        /*03b4*/ 	.word	0x00000000
        /*03b8*/ 	.short	0x010a
        /*03ba*/ 	.byte	0x3f
	.zero		1


	//   ....[55]....
        /*03bc*/ 	.word	0x000070f0
        /*03c0*/ 	.word	0x00000002
        /*03c4*/ 	.word	0x00000000
        /*03c8*/ 	.short	0x010a
        /*03ca*/ 	.byte	0x3f
	.zero		1


	//   ....[56]....
        /*03cc*/ 	.word	0x000071a0
        /*03d0*/ 	.word	0x00000002
        /*03d4*/ 	.word	0x00000000
        /*03d8*/ 	.short	0x010a
        /*03da*/ 	.byte	0x3f
	.zero		1


	//   ....[57]....
        /*03dc*/ 	.word	0x00007250
        /*03e0*/ 	.word	0x00000002
        /*03e4*/ 	.word	0x00000000
        /*03e8*/ 	.short	0x010a
        /*03ea*/ 	.byte	0x3f
	.zero		1


	//   ....[58]....
        /*03ec*/ 	.word	0x00007300
        /*03f0*/ 	.word	0x00000003
        /*03f4*/ 	.word	0x00000000
        /*03f8*/ 	.short	0x010a
        /*03fa*/ 	.byte	0x3f
	.zero		1


	//----- nvinfo : EIATTR_NUM_MBARRIERS
	.align		4
.L_26:
        /*03fc*/ 	.byte	0x03, 0x38
        /*03fe*/ 	.short	0x0024


	//----- nvinfo : EIATTR_EXIT_INSTR_OFFSETS
	.align		4
        /*0400*/ 	.byte	0x04, 0x1c
        /*0402*/ 	.short	(.L_28 - .L_27)


	//   ....[0]....
.L_27:
        /*0404*/ 	.word	0x00000880


	//   ....[1]....
        /*0408*/ 	.word	0x000013f0


	//   ....[2]....
        /*040c*/ 	.word	0x000047c0


	//   ....[3]....
        /*0410*/ 	.word	0x000047f0


	//   ....[4]....
        /*0414*/ 	.word	0x00005e50


	//   ....[5]....
        /*0418*/ 	.word	0x00005e80


	//   ....[6]....
        /*041c*/ 	.word	0x00005ea0


	//   ....[7]....
        /*0420*/ 	.word	0x00006640


	//   ....[8]....
        /*0424*/ 	.word	0x00007330


	//----- nvinfo : EIATTR_MAX_THREADS
	.align		4
.L_28:
        /*0428*/ 	.byte	0x04, 0x05
        /*042a*/ 	.short	(.L_30 - .L_29)
.L_29:
        /*042c*/ 	.word	0x00000100
        /*0430*/ 	.word	0x00000001
        /*0434*/ 	.word	0x00000001


	//----- nvinfo : EIATTR_CRS_STACK_SIZE
	.align		4
.L_30:
        /*0438*/ 	.byte	0x04, 0x1e
        /*043a*/ 	.short	(.L_32 - .L_31)
.L_31:
        /*043c*/ 	.word	0x00000000


	//----- nvinfo : EIATTR_CBANK_PARAM_SIZE
	.align		4
.L_32:
        /*0440*/ 	.byte	0x03, 0x19
        /*0442*/ 	.short	0x03f0


	//----- nvinfo : EIATTR_PARAM_CBANK
	.align		4
        /*0444*/ 	.byte	0x04, 0x0a
        /*0446*/ 	.short	(.L_34 - .L_33)
	.align		4
.L_33:
        /*0448*/ 	.word	index@(.nv.constant0._ZN7cutlass13device_kernelINS_4conv6kernel13ConvUniversalINS1_16ConvProblemShapeILNS1_8OperatorE1ELi2EEENS1_10collective14CollectiveConvINS1_46MainloopSm90TmaGmmaWarpSpecializedImplicitGemmILS5_1ELi18ELi2EN4cute5tupleIJNSA_1CILi1EEESD_SD_EEENS1_36KernelImplicitTmaWarpSpecializedSm90ELi1EEENSB_IJNSC_ILi128EEENSC_ILi64EEENSB_IJNSC_ILi32EEEEEEEEENS_6half_tESM_NSA_8TiledMMAINSA_8MMA_AtomIJNSA_4SM904GMMA25MMA_64x64x16_F32F16F16_SSILNSQ_5MajorE0ELSS_1ELNSQ_7ScaleInE1ELST_1EEEEEENSA_6LayoutISE_NSB_IJNSC_ILi0EEESX_SX_EEEEENSB_IJNSA_10UnderscoreES10_S10_EEEEENS7_6detail26Sm90ImplicitGemmTileTraitsINSA_20SM90_TMA_LOAD_IM2COLENSA_14ComposedLayoutINSA_7SwizzleILi2ELi4ELi3EEENSA_18smem_ptr_flag_bitsILi16EEENSW_INSB_IJNSB_IJNSC_ILi8EEENSC_ILi16EEEEEENSB_IJSJ_SD_EEENSB_IJSD_NSC_ILi18EEEEEEEEENSB_IJNSB_IJSJ_NSC_ILi256EEEEEENSB_IJSD_SX_EEENSB_IJSX_NSC_ILi4096EEEEEEEEEEEEEvEENS14_INSA_13SM90_TMA_LOADENS16_INS17_ILi3ELi4ELi3EEES1A_NSW_INSB_IJNSB_IJSI_SD_EEENSB_IJS1B_NSC_ILi4EEEEEES1G_EEENSB_IJS1K_NSB_IJSI_NSC_ILi512EEEEEENSB_IJSX_NSC_ILi2048EEEEEEEEEEEEEvEEEENS_8epilogue10collective6detail29Sm90TmaWarpSpecializedAdapterINS27_15DefaultEpilogueISM_NSB_IJNSB_IJlllEEESD_SX_EEES2C_NS26_6thread17LinearCombinationISM_Li1EffLNS2D_9ScaleType4KindE0ELNS_15FloatRoundStyleE2ESM_EENS_4gemm15EpilogueDefaultEEEEEvvEEEEvNT_6ParamsE)
        /*044c*/ 	.short	0x0210
        /*044e*/ 	.short	0x03f0


	//----- nvinfo : EIATTR_SW_WAR
	.align		4
.L_34:
        /*0450*/ 	.byte	0x04, 0x36
        /*0452*/ 	.short	(.L_36 - .L_35)
.L_35:
        /*0454*/ 	.word	0x00000008
.L_36:


//--------------------- .nv.callgraph             --------------------------
	.section	.nv.callgraph,"",@"SHT_CUDA_CALLGRAPH"
	.align	4
	.sectionentsize	8
	.align		4
        /*0000*/ 	.word	0x00000000
	.align		4
        /*0004*/ 	.word	0xffffffff
	.align		4
        /*0008*/ 	.word	0x00000000
	.align		4
        /*000c*/ 	.word	0xfffffffe
	.align		4
        /*0010*/ 	.word	0x00000000
	.align		4
        /*0014*/ 	.word	0xfffffffd
	.align		4
        /*0018*/ 	.word	0x00000000
	.align		4
        /*001c*/ 	.word	0xfffffffc


//--------------------- .nv.constant4             --------------------------
	.section	.nv.constant4,"a",@progbits
	.align	8
	.align		8
.nv.constant4:
        /*0000*/ 	.dword	_ZN39_INTERNAL_adafa43b_4_k_cu_9ad6eb99_24474cuda3std3__45__cpo5beginE
	.align		8
        /*0008*/ 	.dword	_ZN39_INTERNAL_adafa43b_4_k_cu_9ad6eb99_24474cuda3std3__45__cpo3endE
	.align		8
        /*0010*/ 	.dword	_ZN39_INTERNAL_adafa43b_4_k_cu_9ad6eb99_24474cuda3std3__45__cpo6cbeginE
	.align		8
        /*0018*/ 	.dword	_ZN39_INTERNAL_adafa43b_4_k_cu_9ad6eb99_24474cuda3std3__45__cpo4cendE
	.align		8
        /*0020*/ 	.dword	_ZN39_INTERNAL_adafa43b_4_k_cu_9ad6eb99_24474cuda3std3__441_GLOBAL__N__adafa43b_4_k_cu_9ad6eb99_24476ignoreE
	.align		8
        /*0028*/ 	.dword	_ZN39_INTERNAL_adafa43b_4_k_cu_9ad6eb99_24474cuda3std3__419piecewise_constructE
	.align		8
        /*0030*/ 	.dword	_ZN39_INTERNAL_adafa43b_4_k_cu_9ad6eb99_24474cuda3std3__48in_placeE
	.align		8
        /*0038*/ 	.dword	_ZN39_INTERNAL_adafa43b_4_k_cu_9ad6eb99_24474cuda3std6ranges3__45__cpo4swapE
	.align		8
        /*0040*/ 	.dword	_ZN39_INTERNAL_adafa43b_4_k_cu_9ad6eb99_24474cuda3std6ranges3__45__cpo9iter_moveE
	.align		8
        /*0048*/ 	.dword	_ZN39_INTERNAL_adafa43b_4_k_cu_9ad6eb99_24474cute7productE
	.align		8
        /*0050*/ 	.dword	_ZN39_INTERNAL_adafa43b_4_k_cu_9ad6eb99_24474cute1_E


//--------------------- .text._ZN7cutlass13device_kernelINS_4conv6kernel13ConvUniversalINS1_16ConvProblemShapeILNS1_8OperatorE1ELi2EEENS1_10collective14CollectiveConvINS1_46MainloopSm90TmaGmmaWarpSpecializedImplicitGemmILS5_1ELi18ELi2EN4cute5tupleIJNSA_1CILi1EEESD_SD_EEENS1_36KernelImplicitTmaWarpSpecializedSm90ELi1EEENSB_IJNSC_ILi128EEENSC_ILi64EEENSB_IJNSC_ILi32EEEEEEEEENS_6half_tESM_NSA_8TiledMMAINSA_8MMA_AtomIJNSA_4SM904GMMA25MMA_64x64x16_F32F16F16_SSILNSQ_5MajorE0ELSS_1ELNSQ_7ScaleInE1ELST_1EEEEEENSA_6LayoutISE_NSB_IJNSC_ILi0EEESX_SX_EEEEENSB_IJNSA_10UnderscoreES10_S10_EEEEENS7_6detail26Sm90ImplicitGemmTileTraitsINSA_20SM90_TMA_LOAD_IM2COLENSA_14ComposedLayoutINSA_7SwizzleILi2ELi4ELi3EEENSA_18smem_ptr_flag_bitsILi16EEENSW_INSB_IJNSB_IJNSC_ILi8EEENSC_ILi16EEEEEENSB_IJSJ_SD_EEENSB_IJSD_NSC_ILi18EEEEEEEEENSB_IJNSB_IJSJ_NSC_ILi256EEEEEENSB_IJSD_SX_EEENSB_IJSX_NSC_ILi4096EEEEEEEEEEEEEvEENS14_INSA_13SM90_TMA_LOADENS16_INS17_ILi3ELi4ELi3EEES1A_NSW_INSB_IJNSB_IJSI_SD_EEENSB_IJS1B_NSC_ILi4EEEEEES1G_EEENSB_IJS1K_NSB_IJSI_NSC_ILi512EEEEEENSB_IJSX_NSC_ILi2048EEEEEEEEEEEEEvEEEENS_8epilogue10collective6detail29Sm90TmaWarpSpecializedAdapterINS27_15DefaultEpilogueISM_NSB_IJNSB_IJlllEEESD_SX_EEES2C_NS26_6thread17LinearCombinationISM_Li1EffLNS2D_9ScaleType4KindE0ELNS_15FloatRoundStyleE2ESM_EENS_4gemm15EpilogueDefaultEEEEEvvEEEEvNT_6ParamsE --------------------------
	.section	.text._ZN7cutlass13device_kernelINS_4conv6kernel13ConvUniversalINS1_16ConvProblemShapeILNS1_8OperatorE1ELi2EEENS1_10collective14CollectiveConvINS1_46MainloopSm90TmaGmmaWarpSpecializedImplicitGemmILS5_1ELi18ELi2EN4cute5tupleIJNSA_1CILi1EEESD_SD_EEENS1_36KernelImplicitTmaWarpSpecializedSm90ELi1EEENSB_IJNSC_ILi128EEENSC_ILi64EEENSB_IJNSC_ILi32EEEEEEEEENS_6half_tESM_NSA_8TiledMMAINSA_8MMA_AtomIJNSA_4SM904GMMA25MMA_64x64x16_F32F16F16_SSILNSQ_5MajorE0ELSS_1ELNSQ_7ScaleInE1ELST_1EEEEEENSA_6LayoutISE_NSB_IJNSC_ILi0EEESX_SX_EEEEENSB_IJNSA_10UnderscoreES10_S10_EEEEENS7_6detail26Sm90ImplicitGemmTileTraitsINSA_20SM90_TMA_LOAD_IM2COLENSA_14ComposedLayoutINSA_7SwizzleILi2ELi4ELi3EEENSA_18smem_ptr_flag_bitsILi16EEENSW_INSB_IJNSB_IJNSC_ILi8EEENSC_ILi16EEEEEENSB_IJSJ_SD_EEENSB_IJSD_NSC_ILi18EEEEEEEEENSB_IJNSB_IJSJ_NSC_ILi256EEEEEENSB_IJSD_SX_EEENSB_IJSX_NSC_ILi4096EEEEEEEEEEEEEvEENS14_INSA_13SM90_TMA_LOADENS16_INS17_ILi3ELi4ELi3EEES1A_NSW_INSB_IJNSB_IJSI_SD_EEENSB_IJS1B_NSC_ILi4EEEEEES1G_EEENSB_IJS1K_NSB_IJSI_NSC_ILi512EEEEEENSB_IJSX_NSC_ILi2048EEEEEEEEEEEEEvEEEENS_8epilogue10collective6detail29Sm90TmaWarpSpecializedAdapterINS27_15DefaultEpilogueISM_NSB_IJNSB_IJlllEEESD_SX_EEES2C_NS26_6thread17LinearCombinationISM_Li1EffLNS2D_9ScaleType4KindE0ELNS_15FloatRoundStyleE2ESM_EENS_4gemm15EpilogueDefaultEEEEEvvEEEEvNT_6ParamsE,"ax",@progbits
	.align	128
.text._ZN7cutlass13device_kernelINS_4conv6kernel13ConvUniversalINS1_16ConvProblemShapeILNS1_8OperatorE1ELi2EEENS1_10collective14CollectiveConvINS1_46MainloopSm90TmaGmmaWarpSpecializedImplicitGemmILS5_1ELi18ELi2EN4cute5tupleIJNSA_1CILi1EEESD_SD_EEENS1_36KernelImplicitTmaWarpSpecializedSm90ELi1EEENSB_IJNSC_ILi128EEENSC_ILi64EEENSB_IJNSC_ILi32EEEEEEEEENS_6half_tESM_NSA_8TiledMMAINSA_8MMA_AtomIJNSA_4SM904GMMA25MMA_64x64x16_F32F16F16_SSILNSQ_5MajorE0ELSS_1ELNSQ_7ScaleInE1ELST_1EEEEEENSA_6LayoutISE_NSB_IJNSC_ILi0EEESX_SX_EEEEENSB_IJNSA_10UnderscoreES10_S10_EEEEENS7_6detail26Sm90ImplicitGemmTileTraitsINSA_20SM90_TMA_LOAD_IM2COLENSA_14ComposedLayoutINSA_7SwizzleILi2ELi4ELi3EEENSA_18smem_ptr_flag_bitsILi16EEENSW_INSB_IJNSB_IJNSC_ILi8EEENSC_ILi16EEEEEENSB_IJSJ_SD_EEENSB_IJSD_NSC_ILi18EEEEEEEEENSB_IJNSB_IJSJ_NSC_ILi256EEEEEENSB_IJSD_SX_EEENSB_IJSX_NSC_ILi4096EEEEEEEEEEEEEvEENS14_INSA_13SM90_TMA_LOADENS16_INS17_ILi3ELi4ELi3EEES1A_NSW_INSB_IJNSB_IJSI_SD_EEENSB_IJS1B_NSC_ILi4EEEEEES1G_EEENSB_IJS1K_NSB_IJSI_NSC_ILi512EEEEEENSB_IJSX_NSC_ILi2048EEEEEEEEEEEEEvEEEENS_8epilogue10collective6detail29Sm90TmaWarpSpecializedAdapterINS27_15DefaultEpilogueISM_NSB_IJNSB_IJlllEEESD_SX_EEES2C_NS26_6thread17LinearCombinationISM_Li1EffLNS2D_9ScaleType4KindE0ELNS_15FloatRoundStyleE2ESM_EENS_4gemm15EpilogueDefaultEEEEEvvEEEEvNT_6ParamsE:
        .type           _ZN7cutlass13device_kernelINS_4conv6kernel13ConvUniversalINS1_16ConvProblemShapeILNS1_8OperatorE1ELi2EEENS1_10collective14CollectiveConvINS1_46MainloopSm90TmaGmmaWarpSpecializedImplicitGemmILS5_1ELi18ELi2EN4cute5tupleIJNSA_1CILi1EEESD_SD_EEENS1_36KernelImplicitTmaWarpSpecializedSm90ELi1EEENSB_IJNSC_ILi128EEENSC_ILi64EEENSB_IJNSC_ILi32EEEEEEEEENS_6half_tESM_NSA_8TiledMMAINSA_8MMA_AtomIJNSA_4SM904GMMA25MMA_64x64x16_F32F16F16_SSILNSQ_5MajorE0ELSS_1ELNSQ_7ScaleInE1ELST_1EEEEEENSA_6LayoutISE_NSB_IJNSC_ILi0EEESX_SX_EEEEENSB_IJNSA_10UnderscoreES10_S10_EEEEENS7_6detail26Sm90ImplicitGemmTileTraitsINSA_20SM90_TMA_LOAD_IM2COLENSA_14ComposedLayoutINSA_7SwizzleILi2ELi4ELi3EEENSA_18smem_ptr_flag_bitsILi16EEENSW_INSB_IJNSB_IJNSC_ILi8EEENSC_ILi16EEEEEENSB_IJSJ_SD_EEENSB_IJSD_NSC_ILi18EEEEEEEEENSB_IJNSB_IJSJ_NSC_ILi256EEEEEENSB_IJSD_SX_EEENSB_IJSX_NSC_ILi4096EEEEEEEEEEEEEvEENS14_INSA_13SM90_TMA_LOADENS16_INS17_ILi3ELi4ELi3EEES1A_NSW_INSB_IJNSB_IJSI_SD_EEENSB_IJS1B_NSC_ILi4EEEEEES1G_EEENSB_IJS1K_NSB_IJSI_NSC_ILi512EEEEEENSB_IJSX_NSC_ILi2048EEEEEEEEEEEEEvEEEENS_8epilogue10collective6detail29Sm90TmaWarpSpecializedAdapterINS27_15DefaultEpilogueISM_NSB_IJNSB_IJlllEEESD_SX_EEES2C_NS26_6thread17LinearCombinationISM_Li1EffLNS2D_9ScaleType4KindE0ELNS_15FloatRoundStyleE2ESM_EENS_4gemm15EpilogueDefaultEEEEEvvEEEEvNT_6ParamsE,@function
        .size           _ZN7cutlass13device_kernelINS_4conv6kernel13ConvUniversalINS1_16ConvProblemShapeILNS1_8OperatorE1ELi2EEENS1_10collective14CollectiveConvINS1_46MainloopSm90TmaGmmaWarpSpecializedImplicitGemmILS5_1ELi18ELi2EN4cute5tupleIJNSA_1CILi1EEESD_SD_EEENS1_36KernelImplicitTmaWarpSpecializedSm90ELi1EEENSB_IJNSC_ILi128EEENSC_ILi64EEENSB_IJNSC_ILi32EEEEEEEEENS_6half_tESM_NSA_8TiledMMAINSA_8MMA_AtomIJNSA_4SM904GMMA25MMA_64x64x16_F32F16F16_SSILNSQ_5MajorE0ELSS_1ELNSQ_7ScaleInE1ELST_1EEEEEENSA_6LayoutISE_NSB_IJNSC_ILi0EEESX_SX_EEEEENSB_IJNSA_10UnderscoreES10_S10_EEEEENS7_6detail26Sm90ImplicitGemmTileTraitsINSA_20SM90_TMA_LOAD_IM2COLENSA_14ComposedLayoutINSA_7SwizzleILi2ELi4ELi3EEENSA_18smem_ptr_flag_bitsILi16EEENSW_INSB_IJNSB_IJNSC_ILi8EEENSC_ILi16EEEEEENSB_IJSJ_SD_EEENSB_IJSD_NSC_ILi18EEEEEEEEENSB_IJNSB_IJSJ_NSC_ILi256EEEEEENSB_IJSD_SX_EEENSB_IJSX_NSC_ILi4096EEEEEEEEEEEEEvEENS14_INSA_13SM90_TMA_LOADENS16_INS17_ILi3ELi4ELi3EEES1A_NSW_INSB_IJNSB_IJSI_SD_EEENSB_IJS1B_NSC_ILi4EEEEEES1G_EEENSB_IJS1K_NSB_IJSI_NSC_ILi512EEEEEENSB_IJSX_NSC_ILi2048EEEEEEEEEEEEEvEEEENS_8epilogue10collective6detail29Sm90TmaWarpSpecializedAdapterINS27_15DefaultEpilogueISM_NSB_IJNSB_IJlllEEESD_SX_EEES2C_NS26_6thread17LinearCombinationISM_Li1EffLNS2D_9ScaleType4KindE0ELNS_15FloatRoundStyleE2ESM_EENS_4gemm15EpilogueDefaultEEEEEvvEEEEvNT_6ParamsE,(.L_x_170 - _ZN7cutlass13device_kernelINS_4conv6kernel13ConvUniversalINS1_16ConvProblemShapeILNS1_8OperatorE1ELi2EEENS1_10collective14CollectiveConvINS1_46MainloopSm90TmaGmmaWarpSpecializedImplicitGemmILS5_1ELi18ELi2EN4cute5tupleIJNSA_1CILi1EEESD_SD_EEENS1_36KernelImplicitTmaWarpSpecializedSm90ELi1EEENSB_IJNSC_ILi128EEENSC_ILi64EEENSB_IJNSC_ILi32EEEEEEEEENS_6half_tESM_NSA_8TiledMMAINSA_8MMA_AtomIJNSA_4SM904GMMA25MMA_64x64x16_F32F16F16_SSILNSQ_5MajorE0ELSS_1ELNSQ_7ScaleInE1ELST_1EEEEEENSA_6LayoutISE_NSB_IJNSC_ILi0EEESX_SX_EEEEENSB_IJNSA_10UnderscoreES10_S10_EEEEENS7_6detail26Sm90ImplicitGemmTileTraitsINSA_20SM90_TMA_LOAD_IM2COLENSA_14ComposedLayoutINSA_7SwizzleILi2ELi4ELi3EEENSA_18smem_ptr_flag_bitsILi16EEENSW_INSB_IJNSB_IJNSC_ILi8EEENSC_ILi16EEEEEENSB_IJSJ_SD_EEENSB_IJSD_NSC_ILi18EEEEEEEEENSB_IJNSB_IJSJ_NSC_ILi256EEEEEENSB_IJSD_SX_EEENSB_IJSX_NSC_ILi4096EEEEEEEEEEEEEvEENS14_INSA_13SM90_TMA_LOADENS16_INS17_ILi3ELi4ELi3EEES1A_NSW_INSB_IJNSB_IJSI_SD_EEENSB_IJS1B_NSC_ILi4EEEEEES1G_EEENSB_IJS1K_NSB_IJSI_NSC_ILi512EEEEEENSB_IJSX_NSC_ILi2048EEEEEEEEEEEEEvEEEENS_8epilogue10collective6detail29Sm90TmaWarpSpecializedAdapterINS27_15DefaultEpilogueISM_NSB_IJNSB_IJlllEEESD_SX_EEES2C_NS26_6thread17LinearCombinationISM_Li1EffLNS2D_9ScaleType4KindE0ELNS_15FloatRoundStyleE2ESM_EENS_4gemm15EpilogueDefaultEEEEEvvEEEEvNT_6ParamsE)
        .other          _ZN7cutlass13device_kernelINS_4conv6kernel13ConvUniversalINS1_16ConvProblemShapeILNS1_8OperatorE1ELi2EEENS1_10collective14CollectiveConvINS1_46MainloopSm90TmaGmmaWarpSpecializedImplicitGemmILS5_1ELi18ELi2EN4cute5tupleIJNSA_1CILi1EEESD_SD_EEENS1_36KernelImplicitTmaWarpSpecializedSm90ELi1EEENSB_IJNSC_ILi128EEENSC_ILi64EEENSB_IJNSC_ILi32EEEEEEEEENS_6half_tESM_NSA_8TiledMMAINSA_8MMA_AtomIJNSA_4SM904GMMA25MMA_64x64x16_F32F16F16_SSILNSQ_5MajorE0ELSS_1ELNSQ_7ScaleInE1ELST_1EEEEEENSA_6LayoutISE_NSB_IJNSC_ILi0EEESX_SX_EEEEENSB_IJNSA_10UnderscoreES10_S10_EEEEENS7_6detail26Sm90ImplicitGemmTileTraitsINSA_20SM90_TMA_LOAD_IM2COLENSA_14ComposedLayoutINSA_7SwizzleILi2ELi4ELi3EEENSA_18smem_ptr_flag_bitsILi16EEENSW_INSB_IJNSB_IJNSC_ILi8EEENSC_ILi16EEEEEENSB_IJSJ_SD_EEENSB_IJSD_NSC_ILi18EEEEEEEEENSB_IJNSB_IJSJ_NSC_ILi256EEEEEENSB_IJSD_SX_EEENSB_IJSX_NSC_ILi4096EEEEEEEEEEEEEvEENS14_INSA_13SM90_TMA_LOADENS16_INS17_ILi3ELi4ELi3EEES1A_NSW_INSB_IJNSB_IJSI_SD_EEENSB_IJS1B_NSC_ILi4EEEEEES1G_EEENSB_IJS1K_NSB_IJSI_NSC_ILi512EEEEEENSB_IJSX_NSC_ILi2048EEEEEEEEEEEEEvEEEENS_8epilogue10collective6detail29Sm90TmaWarpSpecializedAdapterINS27_15DefaultEpilogueISM_NSB_IJNSB_IJlllEEESD_SX_EEES2C_NS26_6thread17LinearCombinationISM_Li1EffLNS2D_9ScaleType4KindE0ELNS_15FloatRoundStyleE2ESM_EENS_4gemm15EpilogueDefaultEEEEEvvEEEEvNT_6ParamsE,@"STO_CUDA_ENTRY STV_DEFAULT"
_ZN7cutlass13device_kernelINS_4conv6kernel13ConvUniversalINS1_16ConvProblemShapeILNS1_8OperatorE1ELi2EEENS1_10collective14CollectiveConvINS1_46MainloopSm90TmaGmmaWarpSpecializedImplicitGemmILS5_1ELi18ELi2EN4cute5tupleIJNSA_1CILi1EEESD_SD_EEENS1_36KernelImplicitTmaWarpSpecializedSm90ELi1EEENSB_IJNSC_ILi128EEENSC_ILi64EEENSB_IJNSC_ILi32EEEEEEEEENS_6half_tESM_NSA_8TiledMMAINSA_8MMA_AtomIJNSA_4SM904GMMA25MMA_64x64x16_F32F16F16_SSILNSQ_5MajorE0ELSS_1ELNSQ_7ScaleInE1ELST_1EEEEEENSA_6LayoutISE_NSB_IJNSC_ILi0EEESX_SX_EEEEENSB_IJNSA_10UnderscoreES10_S10_EEEEENS7_6detail26Sm90ImplicitGemmTileTraitsINSA_20SM90_TMA_LOAD_IM2COLENSA_14ComposedLayoutINSA_7SwizzleILi2ELi4ELi3EEENSA_18smem_ptr_flag_bitsILi16EEENSW_INSB_IJNSB_IJNSC_ILi8EEENSC_ILi16EEEEEENSB_IJSJ_SD_EEENSB_IJSD_NSC_ILi18EEEEEEEEENSB_IJNSB_IJSJ_NSC_ILi256EEEEEENSB_IJSD_SX_EEENSB_IJSX_NSC_ILi4096EEEEEEEEEEEEEvEENS14_INSA_13SM90_TMA_LOADENS16_INS17_ILi3ELi4ELi3EEES1A_NSW_INSB_IJNSB_IJSI_SD_EEENSB_IJS1B_NSC_ILi4EEEEEES1G_EEENSB_IJS1K_NSB_IJSI_NSC_ILi512EEEEEENSB_IJSX_NSC_ILi2048EEEEEEEEEEEEEvEEEENS_8epilogue10collective6detail29Sm90TmaWarpSpecializedAdapterINS27_15DefaultEpilogueISM_NSB_IJNSB_IJlllEEESD_SX_EEES2C_NS26_6thread17LinearCombinationISM_Li1EffLNS2D_9ScaleType4KindE0ELNS_15FloatRoundStyleE2ESM_EENS_4gemm15EpilogueDefaultEEEEEvvEEEEvNT_6ParamsE:
[----:B------:R-:W-:Y:S01]  /*0000*/  LDC R1, c[0x0][0x28] ;  /* 0x00000a00ff017b82 */ /* 0x000fe20000000800 */
[----:B------:R-:W0:Y:S01]  /*0010*/  S2R R8, SR_TID.X ;  /* 0x0000000000087919 */ /* 0x000e220000002100 */
[----:B------:R-:W-:Y:S01]  /*0020*/  ELECT P0, URZ, PT ;  /* 0x00000000003f782f */ /* 0x000fe20003800000 */
[----:B------:R-:W-:Y:S01]  /*0030*/  BSSY B0, `(.L_x_0) ;  /* 0x000000f000007945 */ /* 0x000fe20003800000 */
[--C-:B0-----:R-:W-:Y:S02]  /*0040*/  SHF.R.U32.HI R0, RZ, 0x5, R8.reuse ;  /* 0x00000005ff007819 */ /* 0x101fe40000011608 */
[----:B------:R-:W-:-:S03]  /*0050*/  SHF.R.U32.HI R3, RZ, 0x7, R8 ;  /* 0x00000007ff037819 */ /* 0x000fc60000011608 */
[----:B------:R-:W0:Y:S04]  /*0060*/  SHFL.IDX PT, R2, R0, RZ, 0x1f ;  /* 0x00001fff00027589 */ /* 0x000e2800000e0000 */
[----:B------:R1:W2:Y:S01]  /*0070*/  SHFL.IDX PT, R7, R3, RZ, 0x1f ;  /* 0x00001fff03077589 */ /* 0x0002a200000e0000 */
[----:B0-----:R-:W-:-:S13]  /*0080*/  ISETP.NE.OR P0, PT, R2, RZ, !P0 ;  /* 0x000000ff0200720c */ /* 0x001fda0004705670 */
[----:B-12---:R-:W-:Y:S05]  /*0090*/  @P0 BRA `(.L_x_1) ;  /* 0x0000000000200947 */ /* 0x006fea0003800000 */
[----:B------:R-:W-:Y:S02]  /*00a0*/  ULDC.64 UR4, c[0x0][0x198] ;  /* 0x0000660000047ab9 */ /* 0x000fe40000000a00 */
[----:B------:R-:W-:Y:S02]  /*00b0*/  UIADD3 UR6, UP0, UR4, 0xf0, URZ ;  /* 0x000000f004067890 */ /* 0x000fe4000ff1e03f */
[----:B------:R-:W-:Y:S02]  /*00c0*/  UIADD3 UR4, UP1, UR4, 0x1f0, URZ ;  /* 0x000001f004047890 */ /* 0x000fe4000ff3e03f */
[----:B------:R-:W-:Y:S02]  /*00d0*/  UIADD3.X UR7, URZ, UR5, URZ, UP0, !UPT ;  /* 0x000000053f077290 */ /* 0x000fe400087fe43f */
[----:B------:R-:W-:-:S07]  /*00e0*/  UIADD3.X UR5, URZ, UR5, URZ, UP1, !UPT ;  /* 0x000000053f057290 */ /* 0x000fce0008ffe43f */
[----:B------:R0:W-:Y:S02]  /*00f0*/  UTMACCTL.PF [UR6] ;  /* 0x00000000060079b9 */ /* 0x0001e40008040000 */
[----:B------:R0:W-:Y:S02]  /*0100*/  UTMACCTL.PF [UR4] ;  /* 0x00000000040079b9 */ /* 0x0001e40008040000 */
[----:B0-----:R-:W-:Y:S01]  /*0110*/  NOP ;  /* 0x0000000000007918 */ /* 0x001fe20000000000 */
.L_x_1:
[----:B------:R-:W-:Y:S05]  /*0120*/  BSYNC B0 ;  /* 0x0000000000007941 */ /* 0x000fea0003800000 */
.L_x_0:
[----:B------:R-:W0:Y:S01]  /*0130*/  SHFL.IDX PT, R0, R0, RZ, 0x1f ;  /* 0x00001fff00007589 */ /* 0x000e2200000e0000 */
[----:B------:R-:W-:-:S04]  /*0140*/  SHF.R.S32.HI R3, RZ, 0x1f, R2 ;  /* 0x0000001fff037819 */ /* 0x000fc80000011402 */
[----:B------:R-:W-:Y:S02]  /*0150*/  LEA.HI R3, R3, R2, RZ, 0x2 ;  /* 0x0000000203037211 */ /* 0x000fe400078f10ff */
[----:B0-----:R-:W-:-:S13]  /*0160*/  ISETP.NE.AND P0, PT, R0, RZ, PT ;  /* 0x000000ff0000720c */ /* 0x001fda0003f05270 */
[----:B------:R-:W-:Y:S05]  /*0170*/  @P0 BRA `(.L_x_2) ;  /* 0x0000000000d40947 */ /* 0x000fea0003800000 */
[----:B------:R-:W-:Y:S01]  /*0180*/  ELECT P0, URZ, PT ;  /* 0x00000000003f782f */ /* 0x000fe20003800000 */
[----:B------:R-:W-:-:S12]  /*0190*/  BSSY B0, `(.L_x_2) ;  /* 0x0000033000007945 */ /* 0x000fd80003800000 */
[----:B------:R-:W-:Y:S05]  /*01a0*/  @!P0 BRA `(.L_x_3) ;  /* 0x0000000000c48947 */ /* 0x000fea0003800000 */
[----:B------:R-:W0:Y:S01]  /*01b0*/  S2UR UR8, SR_CgaCtaId ;  /* 0x00000000000879c3 */ /* 0x000e220000008800 */
[----:B------:R-:W-:Y:S01]  /*01c0*/  UMOV UR4, 0x400 ;  /* 0x0000040000047882 */ /* 0x000fe20000000000 */
[----:B------:R-:W-:Y:S01]  /*01d0*/  UMOV UR5, 0x1 ;  /* 0x0000000100057882 */ /* 0x000fe20000000000 */
[----:B------:R-:W-:Y:S02]  /*01e0*/  UMOV UR6, 0x80 ;  /* 0x0000008000067882 */ /* 0x000fe40000000000 */
[----:B------:R-:W-:-:S04]  /*01f0*/  UIADD3 UR6, -UR6, 0x100000, URZ ;  /* 0x0010000006067890 */ /* 0x000fc8000fffe13f */
[----:B------:R-:W-:Y:S02]  /*0200*/  USHF.L.U32 UR7, UR6, 0xb, URZ ;  /* 0x0000000b06077899 */ /* 0x000fe4000800063f */
[----:B------:R-:W-:Y:S02]  /*0210*/  USHF.L.U32 UR6, UR6, 0x1, URZ ;  /* 0x0000000106067899 */ /* 0x000fe4000800063f */
[----:B0-----:R-:W-:Y:S02]  /*0220*/  ULEA UR8, UR8, UR4, 0x18 ;  /* 0x0000000408087291 */ /* 0x001fe4000f8ec03f */
[----:B------:R-:W-:-:S04]  /*0230*/  UIADD3 UR4, -UR5, 0x100000, URZ ;  /* 0x0010000005047890 */ /* 0x000fc8000fffe13f */
[----:B------:R-:W-:Y:S02]  /*0240*/  USHF.L.U32 UR5, UR4, 0xb, URZ ;  /* 0x0000000b04057899 */ /* 0x000fe4000800063f */
[----:B------:R-:W-:Y:S01]  /*0250*/  USHF.L.U32 UR4, UR4, 0x1, URZ ;  /* 0x0000000104047899 */ /* 0x000fe2000800063f */
[----:B------:R-:W0:Y:S11]  /*0260*/  FENCE.VIEW.ASYNC.S ;  /* 0x00000000000073c6 */ /* 0x000e360000000000 */
[----:B0-----:R0:W1:Y:S01]  /*0270*/  SYNCS.EXCH.64 URZ, [UR8+0x36000], UR4 ;  /* 0x03600004083f75b2 */ /* 0x0010620008000100 */
[----:B------:R0:W2:Y:S01]  /*0280*/  SYNCS.EXCH.64 URZ, [UR8+0x36090], UR6 ;  /* 0x03609006083f75b2 */ /* 0x0000a20008000100 */
[----:B------:R0:W3:Y:S01]  /*0290*/  SYNCS.EXCH.64 URZ, [UR8+0x36008], UR4 ;  /* 0x03600804083f75b2 */ /* 0x0000e20008000100 */
[----:B------:R0:W4:Y:S01]  /*02a0*/  SYNCS.EXCH.64 URZ, [UR8+0x36098], UR6 ;  /* 0x03609806083f75b2 */ /* 0x0001220008000100 */
[----:B------:R0:W0:Y:S01]  /*02b0*/  SYNCS.EXCH.64 URZ, [UR8+0x36010], UR4 ;  /* 0x03601004083f75b2 */ /* 0x0000220008000100 */
        /* <DEDUP_REMOVED lines=31> */
[----:B-1234-:R-:W-:Y:S01]  /*04b0*/  NOP ;  /* 0x0000000000007918 */ /* 0x01efe20000000000 */
.L_x_3:
[----:B0-----:R-:W-:Y:S05]  /*04c0*/  BSYNC B0 ;  /* 0x0000000000007941 */ /* 0x001fea0003800000 */
.L_x_2:
[----:B------:R-:W-:Y:S01]  /*04d0*/  ULDC.64 UR4, c[0x0][0x598] ;  /* 0x0001660000047ab9 */ /* 0x000fe20000000a00 */
[----:B------:R-:W-:Y:S01]  /*04e0*/  LOP3.LUT R3, R3, 0xfffffffc, RZ, 0xc0, !PT ;  /* 0xfffffffc03037812 */ /* 0x000fe200078ec0ff */
[----:B------:R-:W-:Y:S01]  /*04f0*/  NOP ;  /* 0x0000000000007918 */ /* 0x000fe20000000000 */
[----:B------:R-:W-:Y:S01]  /*0500*/  ISETP.NE.U32.AND P0, PT, RZ, UR4, PT ;  /* 0x00000004ff007c0c */ /* 0x000fe2000bf05070 */
[----:B------:R-:W-:Y:S01]  /*0510*/  NOP ;  /* 0x0000000000007918 */ /* 0x000fe20000000000 */
[----:B------:R-:W-:Y:S01]  /*0520*/  BAR.SYNC.DEFER_BLOCKING 0x0 ;  /* 0x0000000000007b1d */ /* 0x000fe20000010000 */
[----:B------:R-:W-:Y:S01]  /*0530*/  IMAD.IADD R6, R2, 0x1, -R3 ;  /* 0x0000000102067824 */ /* 0x000fe200078e0a03 */
[----:B------:R-:W-:Y:S02]  /*0540*/  ISETP.NE.AND.EX P0, PT, RZ, UR5, PT, P0 ;  /* 0x00000005ff007c0c */ /* 0x000fe4000bf05300 */
[C---:B------:R-:W-:Y:S02]  /*0550*/  ISETP.NE.AND P2, PT, R7.reuse, 0x1, PT ;  /* 0x000000010700780c */ /* 0x040fe40003f45270 */
[----:B------:R-:W-:Y:S01]  /*0560*/  LOP3.LUT P1, RZ, R7, R6, RZ, 0xfc, !PT ;  /* 0x0000000607ff7212 */ /* 0x000fe2000782fcff */
[----:B------:R-:W-:-:S03]  /*0570*/  ULDC.64 UR12, c[0x0][0x208] ;  /* 0x00008200000c7ab9 */ /* 0x000fc60000000a00 */
[----:B------:R-:W-:-:S04]  /*0580*/  SEL R2, RZ, 0x1, P1 ;  /* 0x00000001ff027807 */ /* 0x000fc80000800000 */
[----:B------:R-:W-:Y:S01]  /*0590*/  SEL R2, R2, 0x2, P2 ;  /* 0x0000000202027807 */ /* 0x000fe20001000000 */
[----:B------:R-:W-:Y:S06]  /*05a0*/  @!P0 BRA `(.L_x_4) ;  /* 0x00000000001c8947 */ /* 0x000fec0003800000 */
[----:B------:R-:W0:Y:S02]  /*05b0*/  LDC.64 R4, c[0x0][0x598] ;  /* 0x00016600ff047b82 */ /* 0x000e240000000a00 */
[----:B0-----:R-:W2:Y:S02]  /*05c0*/  LDG.E.64 R4, desc[UR12][R4.64] ;  /* 0x0000000c04047981 */ /* 0x001ea4000c1e1b00 */
[----:B--2---:R-:W-:-:S04]  /*05d0*/  ISETP.NE.U32.AND P0, PT, R4, RZ, PT ;  /* 0x000000ff0400720c */ /* 0x004fc80003f05070 */
[----:B------:R-:W-:-:S13]  /*05e0*/  ISETP.NE.AND.EX P0, PT, R5, RZ, PT, P0 ;  /* 0x000000ff0500720c */ /* 0x000fda0003f05300 */
[----:B------:R-:W-:Y:S05]  /*05f0*/  @!P0 BRA `(.L_x_4) ;  /* 0x0000000000088947 */ /* 0x000fea0003800000 */
[----:B------:R2:W5:Y:S01]  /*0600*/  LD.E R0, desc[UR12][R4.64] ;  /* 0x0000000c04007980 */ /* 0x000562000c101900 */
[----:B------:R-:W-:Y:S05]  /*0610*/  BRA `(.L_x_5) ;  /* 0x0000000000207947 */ /* 0x000fea0003800000 */
.L_x_4:
[----:B------:R-:W-:Y:S02]  /*0620*/  ULDC.64 UR4, c[0x0][0x588] ;  /* 0x0001620000047ab9 */ /* 0x000fe40000000a00 */
[----:B------:R-:W-:-:S04]  /*0630*/  ISETP.NE.U32.AND P0, PT, RZ, UR4, PT ;  /* 0x00000004ff007c0c */ /* 0x000fc8000bf05070 */
[----:B------:R-:W-:-:S13]  /*0640*/  ISETP.NE.AND.EX P0, PT, RZ, UR5, PT, P0 ;  /* 0x00000005ff007c0c */ /* 0x000fda000bf05300 */
[----:B------:R-:W-:Y:S05]  /*0650*/  @!P0 BRA `(.L_x_6) ;  /* 0x00000000000c8947 */ /* 0x000fea0003800000 */
[----:B------:R-:W0:Y:S02]  /*0660*/  LDC.64 R4, c[0x0][0x588] ;  /* 0x00016200ff047b82 */ /* 0x000e240000000a00 */
[----:B0-----:R0:W5:Y:S01]  /*0670*/  LDG.E R0, desc[UR12][R4.64] ;  /* 0x0000000c04007981 */ /* 0x001162000c1e1900 */
[----:B------:R-:W-:Y:S05]  /*0680*/  BRA `(.L_x_5) ;  /* 0x0000000000047947 */ /* 0x000fea0003800000 */
.L_x_6:
[----:B------:R-:W1:Y:S02]  /*0690*/  LDC R0, c[0x0][0x580] ;  /* 0x00016000ff007b82 */ /* 0x000e640000000800 */
.L_x_5:
[----:B------:R-:W-:Y:S02]  /*06a0*/  ULDC.64 UR4, c[0x0][0x5a0] ;  /* 0x0001680000047ab9 */ /* 0x000fe40000000a00 */
[----:B------:R-:W-:-:S04]  /*06b0*/  ISETP.NE.U32.AND P0, PT, RZ, UR4, PT ;  /* 0x00000004ff007c0c */ /* 0x000fc8000bf05070 */
[----:B------:R-:W-:-:S13]  /*06c0*/  ISETP.NE.AND.EX P0, PT, RZ, UR5, PT, P0 ;  /* 0x00000005ff007c0c */ /* 0x000fda000bf05300 */
[----:B------:R-:W-:Y:S05]  /*06d0*/  @!P0 BRA `(.L_x_7) ;  /* 0x00000000001c8947 */ /* 0x000fea0003800000 */
[----:B0-2---:R-:W0:Y:S02]  /*06e0*/  LDC.64 R4, c[0x0][0x5a0] ;  /* 0x00016800ff047b82 */ /* 0x005e240000000a00 */
[----:B0-----:R-:W2:Y:S02]  /*06f0*/  LDG.E.64 R4, desc[UR12][R4.64] ;  /* 0x0000000c04047981 */ /* 0x001ea4000c1e1b00 */
[----:B--2---:R-:W-:-:S04]  /*0700*/  ISETP.NE.U32.AND P0, PT, R4, RZ, PT ;  /* 0x000000ff0400720c */ /* 0x004fc80003f05070 */
[----:B------:R-:W-:-:S13]  /*0710*/  ISETP.NE.AND.EX P0, PT, R5, RZ, PT, P0 ;  /* 0x000000ff0500720c */ /* 0x000fda0003f05300 */
[----:B------:R-:W-:Y:S05]  /*0720*/  @!P0 BRA `(.L_x_7) ;  /* 0x0000000000088947 */ /* 0x000fea0003800000 */
[----:B------:R0:W5:Y:S01]  /*0730*/  LD.E R14, desc[UR12][R4.64] ;  /* 0x0000000c040e7980 */ /* 0x000162000c101900 */
[----:B------:R-:W-:Y:S05]  /*0740*/  BRA `(.L_x_8) ;  /* 0x0000000000207947 */ /* 0x000fea0003800000 */
.L_x_7:
[----:B------:R-:W-:Y:S02]  /*0750*/  ULDC.64 UR4, c[0x0][0x590] ;  /* 0x0001640000047ab9 */ /* 0x000fe40000000a00 */
[----:B------:R-:W-:-:S04]  /*0760*/  ISETP.NE.U32.AND P0, PT, RZ, UR4, PT ;  /* 0x00000004ff007c0c */ /* 0x000fc8000bf05070 */
[----:B------:R-:W-:-:S13]  /*0770*/  ISETP.NE.AND.EX P0, PT, RZ, UR5, PT, P0 ;  /* 0x00000005ff007c0c */ /* 0x000fda000bf05300 */
[----:B------:R-:W-:Y:S05]  /*0780*/  @!P0 BRA `(.L_x_9) ;  /* 0x00000000000c8947 */ /* 0x000fea0003800000 */
[----:B------:R-:W3:Y:S02]  /*0790*/  LDC.64 R14, c[0x0][0x590] ;  /* 0x00016400ff0e7b82 */ /* 0x000ee40000000a00 */
[----:B---3--:R4:W5:Y:S01]  /*07a0*/  LDG.E R14, desc[UR12][R14.64] ;  /* 0x0000000c0e0e7981 */ /* 0x008962000c1e1900 */
[----:B------:R-:W-:Y:S05]  /*07b0*/  BRA `(.L_x_8) ;  /* 0x0000000000047947 */ /* 0x000fea0003800000 */
.L_x_9:
[----:B------:R-:W3:Y:S02]  /*07c0*/  LDC R14, c[0x0][0x584] ;  /* 0x00016100ff0e7b82 */ /* 0x000ee40000000800 */
.L_x_8:
[----:B------:R-:W1:Y:S01]  /*07d0*/  LDC R3, c[0x0][0x3c4] ;  /* 0x0000f100ff037b82 */ /* 0x000e620000000800 */
[----:B------:R-:W-:-:S07]  /*07e0*/  ISETP.NE.AND P0, PT, R7, RZ, PT ;  /* 0x000000ff0700720c */ /* 0x000fce0003f05270 */
[----:B------:R-:W4:Y:S01]  /*07f0*/  LDC.64 R10, c[0x0][0x3c8] ;  /* 0x0000f200ff0a7b82 */ /* 0x000f220000000a00 */
[----:B-1----:R-:W-:-:S05]  /*0800*/  VIADD R3, R3, 0x1f ;  /* 0x0000001f03037836 */ /* 0x002fca0000000000 */
[----:B0-2---:R-:W-:-:S04]  /*0810*/  SHF.R.S32.HI R4, RZ, 0x1f, R3 ;  /* 0x0000001fff047819 */ /* 0x005fc80000011403 */
[----:B------:R-:W-:-:S04]  /*0820*/  LEA.HI R4, R4, R3, RZ, 0x5 ;  /* 0x0000000304047211 */ /* 0x000fc800078f28ff */
[----:B------:R-:W-:-:S05]  /*0830*/  SHF.R.S32.HI R5, RZ, 0x5, R4 ;  /* 0x00000005ff057819 */ /* 0x000fca0000011404 */
[----:B----4-:R-:W-:-:S04]  /*0840*/  IMAD R4, R5, R10, RZ ;  /* 0x0000000a05047224 */ /* 0x010fc800078e02ff */
[----:B------:R-:W-:Y:S01]  /*0850*/  IMAD R3, R4, R11, RZ ;  /* 0x0000000b04037224 */ /* 0x000fe200078e02ff */
[----:B------:R-:W-:Y:S06]  /*0860*/  @!P0 BRA `(.L_x_10) ;  /* 0x0000005400888947 */ /* 0x000fec0003800000 */
[----:B------:R-:W-:-:S13]  /*0870*/  ISETP.NE.AND P0, PT, R7, 0x1, PT ;  /* 0x000000010700780c */ /* 0x000fda0003f05270 */
[----:B------:R-:W-:Y:S05]  /*0880*/  @P0 EXIT ;  /* 0x000000000000094d */ /* 0x000fea0003800000 */
[----:B------:R-:W-:Y:S01]  /*0890*/  ISETP.GE.AND P0, PT, R3, 0x1, PT ;  /* 0x000000010300780c */ /* 0x000fe20003f06270 */
[----:B------:R-:W-:Y:S01]  /*08a0*/  UMOV UR4, URZ ;  /* 0x0000003f00047c82 */ /* 0x000fe20008000000 */
[----:B------:R-:W-:Y:S02]  /*08b0*/  CS2R R54, SRZ ;  /* 0x0000000000367805 */ /* 0x000fe4000001ff00 */
[----:B------:R-:W-:Y:S02]  /*08c0*/  CS2R R56, SRZ ;  /* 0x0000000000387805 */ /* 0x000fe4000001ff00 */
[----:B------:R-:W-:Y:S02]  /*08d0*/  CS2R R58, SRZ ;  /* 0x00000000003a7805 */ /* 0x000fe4000001ff00 */
[----:B------:R-:W-:Y:S02]  /*08e0*/  CS2R R60, SRZ ;  /* 0x00000000003c7805 */ /* 0x000fe4000001ff00 */
[----:B------:R-:W-:-:S02]  /*08f0*/  CS2R R62, SRZ ;  /* 0x00000000003e7805 */ /* 0x000fc4000001ff00 */
[----:B------:R-:W-:Y:S02]  /*0900*/  CS2R R64, SRZ ;  /* 0x0000000000407805 */ /* 0x000fe4000001ff00 */
        /* <DEDUP_REMOVED lines=25> */
[----:B------:R-:W-:Y:S01]  /*0aa0*/  CS2R R52, SRZ ;  /* 0x0000000000347805 */ /* 0x000fe2000001ff00 */
[----:B------:R-:W-:Y:S06]  /*0ab0*/  @!P0 BRA `(.L_x_11) ;  /* 0x00000000009c8947 */ /* 0x000fec0003800000 */
[----:B------:R-:W-:-:S04]  /*0ac0*/  LOP3.LUT R4, R2, 0x1, RZ, 0xfc, !PT ;  /* 0x0000000102047812 */ /* 0x000fc800078efcff */
[----:B------:R-:W-:-:S13]  /*0ad0*/  ISETP.NE.AND P1, PT, R4, 0x3, PT ;  /* 0x000000030400780c */ /* 0x000fda0003f25270 */
[----:B------:R-:W-:Y:S05]  /*0ae0*/  @!P1 BRA `(.L_x_12) ;  /* 0x0000000000049947 */ /* 0x000fea0003800000 */
[----:B------:R-:W-:Y:S01]  /*0af0*/  BPT.TRAP 0x1 ;  /* 0x000000040000795c */ /* 0x000fe20000300000 */
.L_x_12:
[----:B------:R-:W0:Y:S01]  /*0b00*/  S2UR UR5, SR_CgaCtaId ;  /* 0x00000000000579c3 */ /* 0x000e220000008800 */
[----:B------:R-:W-:Y:S01]  /*0b10*/  SHF.L.U32 R4, RZ, 0x1f, RZ ;  /* 0x0000001fff047819 */ /* 0x000fe200000006ff */
[----:B------:R-:W-:Y:S02]  /*0b20*/  UMOV UR4, 0x400 ;  /* 0x0000040000047882 */ /* 0x000fe40000000000 */
[----:B0-----:R-:W-:-:S12]  /*0b30*/  ULEA UR5, UR5, UR4, 0x18 ;  /* 0x0000000405057291 */ /* 0x001fd8000f8ec03f */
.L_x_13:
[----:B0-----:R-:W-:-:S04]  /*0b40*/  IMAD.U32 R5, RZ, RZ, UR5 ;  /* 0x00000005ff057e24 */ /* 0x001fc8000f8e00ff */
[----:B------:R0:W1:Y:S03]  /*0b50*/  SYNCS.PHASECHK.TRANS64.TRYWAIT P1, [R5+URZ+0x36000], R4 ;  /* 0x03600004050075a7 */ /* 0x000066000802017f */
[----:B-1----:R-:W-:Y:S05]  /*0b60*/  @!P1 NANOSLEEP.SYNCS 0x989680 ;  /* 0x009896800000995d */ /* 0x002fea0003900000 */
[----:B------:R-:W1:Y:S02]  /*0b70*/  @!P1 SYNCS.PHASECHK.TRANS64 P1, [R5+URZ+0x36000], R4 ;  /* 0x03600004050095a7 */ /* 0x000e64000802007f */
[----:B-1----:R-:W-:Y:S05]  /*0b80*/  @!P1 BRA `(.L_x_13) ;  /* 0xfffffffc00ec9947 */ /* 0x002fea000383ffff */
[----:B------:R-:W-:Y:S01]  /*0b90*/  USHF.R.U32.HI UR4, URZ, 0x4, UR5 ;  /* 0x000000043f047899 */ /* 0x000fe20008011605 */
[----:B------:R-:W-:Y:S01]  /*0ba0*/  WARPGROUP.ARRIVE ;  /* 0x00000000000079c5 */ /* 0x000fe20000000000 */
[----:B------:R-:W-:Y:S02]  /*0bb0*/  UIADD3 UR5, UR5, 0x24000, URZ ;  /* 0x0002400005057890 */ /* 0x000fe4000fffe03f */
[----:B------:R-:W-:Y:S02]  /*0bc0*/  ULOP3.LUT UR4, UR4, 0x3fff, URZ, 0xc0, !UPT ;  /* 0x00003fff04047892 */ /* 0x000fe4000f8ec03f */
[----:B------:R-:W-:Y:S02]  /*0bd0*/  USHF.R.U32.HI UR5, URZ, 0x4, UR5 ;  /* 0x000000043f057899 */ /* 0x000fe40008011605 */
[----:B------:R-:W-:Y:S02]  /*0be0*/  ULOP3.LUT UR10, UR4, 0x10000, URZ, 0xfc, !UPT ;  /* 0x00010000040a7892 */ /* 0x000fe4000f8efc3f */
[----:B------:R-:W-:-:S02]  /*0bf0*/  ULOP3.LUT UR8, UR5, 0x3fff, URZ, 0xc0, !UPT ;  /* 0x00003fff05087892 */ /* 0x000fc4000f8ec03f */
[----:B------:R-:W-:Y:S01]  /*0c00*/  UIADD3 UR9, UR10, 0x100, URZ ;  /* 0x000001000a097890 */ /* 0x000fe2000fffe03f */
[----:B------:R-:W-:Y:S02]  /*0c10*/  UMOV UR7, 0x40000040 ;  /* 0x4000004000077882 */ /* 0x000fe40000000000 */
[----:B------:R-:W-:Y:S01]  /*0c20*/  UMOV UR4, UR10 ;  /* 0x0000000a00047c82 */ /* 0x000fe20008000000 */
[----:B------:R-:W-:Y:S01]  /*0c30*/  UMOV UR5, 0x80000020 ;  /* 0x8000002000057882 */ /* 0x000fe20000000000 */
[----:B------:R-:W-:Y:S02]  /*0c40*/  UMOV UR6, UR8 ;  /* 0x0000000800067c82 */ /* 0x000fe40008000000 */
[----:B------:R-:W-:Y:S01]  /*0c50*/  HGMMA.64x64x16.F32 R56, gdesc[UR4].tnspB, RZ, !UPT ;  /* 0x40e00000043879f0 */ /* 0x000fe2000c7008ff */
[----:B------:R-:W-:Y:S01]  /*0c60*/  UMOV UR4, UR9 ;  /* 0x0000000900047c82 */ /* 0x000fe20008000000 */
[----:B------:R-:W-:Y:S02]  /*0c70*/  UMOV UR5, 0x80000020 ;  /* 0x8000002000057882 */ /* 0x000fe40000000000 */
[----:B------:R-:W-:Y:S01]  /*0c80*/  HGMMA.64x64x16.F32 R24, gdesc[UR4].tnspB, RZ, !UPT ;  /* 0x40e00000041879f0 */ /* 0x000fe2000c7008ff */
[----:B------:R-:W-:-:S02]  /*0c90*/  UIADD3 UR4, UR10, 0x2, URZ ;  /* 0x000000020a047890 */ /* 0x000fc4000fffe03f */
[----:B------:R-:W-:Y:S02]  /*0ca0*/  UIADD3 UR6, UR8, 0x80, URZ ;  /* 0x0000008008067890 */ /* 0x000fe4000fffe03f */
[----:B------:R-:W-:Y:S01]  /*0cb0*/  UIADD3 UR8, UR10, 0x102, URZ ;  /* 0x000001020a087890 */ /* 0x000fe2000fffe03f */
[----:B------:R-:W-:Y:S01]  /*0cc0*/  UMOV UR5, 0x80000020 ;  /* 0x8000002000057882 */ /* 0x000fe20000000000 */
[----:B------:R-:W-:-:S05]  /*0cd0*/  UMOV UR7, 0x40000040 ;  /* 0x4000004000077882 */ /* 0x000fca0000000000 */
[----:B------:R-:W-:Y:S01]  /*0ce0*/  HGMMA.64x64x16.F32 R56, gdesc[UR4].tnspB, R56 ;  /* 0x40e00000043879f0 */ /* 0x000fe20008700838 */
[----:B------:R-:W-:Y:S01]  /*0cf0*/  UMOV UR4, UR8 ;  /* 0x0000000800047c82 */ /* 0x000fe20008000000 */
[----:B------:R-:W-:Y:S02]  /*0d00*/  UMOV UR5, 0x80000020 ;  /* 0x8000002000057882 */ /* 0x000fe40000000000 */
[----:B------:R-:W-:Y:S01]  /*0d10*/  HGMMA.64x64x16.F32 R24, gdesc[UR4].tnspB, R24, gsb0 ;  /* 0x40e00000041879f0 */ /* 0x000fe20008000818 */
[----:B------:R-:W-:-:S05]  /*0d20*/  UMOV UR4, 0x1 ;  /* 0x0000000100047882 */ /* 0x000fca0000000000 */
.L_x_11:
[----:B0-----:R-:W-:-:S05]  /*0d30*/  VIMNMX R4, R3, 0x1, PT ;  /* 0x0000000103047848 */ /* 0x001fca0003fe0100 */
[----:B------:R-:W-:-:S05]  /*0d40*/  IMAD.IADD R3, R3, 0x1, -R4 ;  /* 0x0000000103037824 */ /* 0x000fca00078e0a04 */
[----:B------:R-:W-:-:S13]  /*0d50*/  ISETP.GE.AND P1, PT, R3, 0x1, PT ;  /* 0x000000010300780c */ /* 0x000fda0003f26270 */
[----:B------:R-:W-:Y:S05]  /*0d60*/  @!P1 BRA `(.L_x_14) ;  /* 0x00000004000c9947 */ /* 0x000fea0003800000 */
[----:B------:R-:W0:Y:S01]  /*0d70*/  S2UR UR6, SR_CgaCtaId ;  /* 0x00000000000679c3 */ /* 0x000e220000008800 */
[----:B------:R-:W-:Y:S01]  /*0d80*/  UMOV UR5, 0x400 ;  /* 0x0000040000057882 */ /* 0x000fe20000000000 */
[----:B------:R-:W-:Y:S01]  /*0d90*/  LOP3.LUT R8, R2, 0x1, RZ, 0xfc, !PT ;  /* 0x0000000102087812 */ /* 0x000fe200078efcff */
[----:B------:R-:W-:Y:S01]  /*0da0*/  IMAD.MOV.U32 R7, RZ, RZ, RZ ;  /* 0x000000ffff077224 */ /* 0x000fe200078e00ff */
[----:B------:R-:W-:Y:S01]  /*0db0*/  UISETP.NE.U32.AND UP0, UPT, UR4, URZ, UPT ;  /* 0x0000003f0400728c */ /* 0x000fe2000bf05070 */
[----:B------:R-:W-:Y:S01]  /*0dc0*/  IMAD.MOV.U32 R4, RZ, RZ, R3 ;  /* 0x000000ffff047224 */ /* 0x000fe200078e0003 */
[----:B0-----:R-:W-:-:S04]  /*0dd0*/  ULEA UR15, UR6, UR5, 0x18 ;  /* 0x00000005060f7291 */ /* 0x001fc8000f8ec03f */
[----:B------:R-:W-:Y:S02]  /*0de0*/  USHF.R.U32.HI UR5, URZ, 0x4, UR15 ;  /* 0x000000043f057899 */ /* 0x000fe4000801160f */
[----:B------:R-:W-:Y:S02]  /*0df0*/  UIADD3 UR6, UR15, 0x24000, URZ ;  /* 0x000240000f067890 */ /* 0x000fe4000fffe03f */
[----:B------:R-:W-:Y:S02]  /*0e00*/  ULOP3.LUT UR5, UR5, 0x3fff, URZ, 0xc0, !UPT ;  /* 0x00003fff05057892 */ /* 0x000fe4000f8ec03f */
[----:B------:R-:W-:Y:S02]  /*0e10*/  USHF.R.U32.HI UR6, URZ, 0x4, UR6 ;  /* 0x000000043f067899 */ /* 0x000fe40008011606 */
[----:B------:R-:W-:Y:S02]  /*0e20*/  ULOP3.LUT UR16, UR5, 0x10000, URZ, 0xfc, !UPT ;  /* 0x0001000005107892 */ /* 0x000fe4000f8efc3f */
[----:B------:R-:W-:Y:S01]  /*0e30*/  ULOP3.LUT UR17, UR6, 0x3fff, URZ, 0xc0, !UPT ;  /* 0x00003fff06117892 */ /* 0x000fe2000f8ec03f */
[----:B------:R-:W-:-:S11]  /*0e40*/  UMOV UR5, URZ ;  /* 0x0000003f00057c82 */ /* 0x000fd60008000000 */
.L_x_19:
[----:B------:R-:W-:-:S13]  /*0e50*/  ISETP.NE.AND P2, PT, R8, 0x3, PT ;  /* 0x000000030800780c */ /* 0x000fda0003f45270 */
[----:B0-----:R-:W-:Y:S05]  /*0e60*/  @!P2 BRA `(.L_x_15) ;  /* 0x000000000004a947 */ /* 0x001fea0003800000 */
[----:B------:R-:W-:Y:S01]  /*0e70*/  BPT.TRAP 0x1 ;  /* 0x000000040000795c */ /* 0x000fe20000300000 */
.L_x_15:
[----:B------:R-:W-:Y:S01]  /*0e80*/  SHF.L.U32 R5, R7, 0x1f, RZ ;  /* 0x0000001f07057819 */ /* 0x000fe200000006ff */
[----:B------:R-:W-:-:S12]  /*0e90*/  ULEA UR6, UR4, UR15, 0x3 ;  /* 0x0000000f04067291 */ /* 0x000fd8000f8e183f */
.L_x_16:
[----:B0-----:R-:W-:-:S04]  /*0ea0*/  IMAD.U32 R6, RZ, RZ, UR6 ;  /* 0x00000006ff067e24 */ /* 0x001fc8000f8e00ff */
[----:B------:R0:W1:Y:S03]  /*0eb0*/  SYNCS.PHASECHK.TRANS64.TRYWAIT P1, [R6+URZ+0x36000], R5 ;  /* 0x03600005060075a7 */ /* 0x000066000802017f */
[----:B-1----:R-:W-:Y:S05]  /*0ec0*/  @!P1 NANOSLEEP.SYNCS 0x989680 ;  /* 0x009896800000995d */ /* 0x002fea0003900000 */
[----:B------:R-:W1:Y:S02]  /*0ed0*/  @!P1 SYNCS.PHASECHK.TRANS64 P1, [R6+URZ+0x36000], R5 ;  /* 0x03600005060095a7 */ /* 0x000e64000802007f */
[----:B-1----:R-:W-:Y:S05]  /*0ee0*/  @!P1 BRA `(.L_x_16) ;  /* 0xfffffffc00ec9947 */ /* 0x002fea000383ffff */
[----:B------:R-:W-:Y:S01]  /*0ef0*/  ULEA UR7, UR4, UR16, 0x9 ;  /* 0x0000001004077291 */ /* 0x000fe2000f8e483f */
[----:B------:R-:W-:Y:S01]  /*0f00*/  WARPGROUP.ARRIVE ;  /* 0x00000000000079c5 */ /* 0x000fe20000000000 */
[----:B------:R-:W-:Y:S02]  /*0f10*/  ULEA UR6, UR4, UR17, 0x8 ;  /* 0x0000001104067291 */ /* 0x000fe4000f8e403f */
[----:B------:R-:W-:Y:S01]  /*0f20*/  UIADD3 UR14, UR7, 0x100, URZ ;  /* 0x00000100070e7890 */ /* 0x000fe2000fffe03f */
[----:B------:R-:W-:Y:S02]  /*0f30*/  UMOV UR11, 0x40000040 ;  /* 0x40000040000b7882 */ /* 0x000fe40000000000 */
[----:B------:R-:W-:Y:S01]  /*0f40*/  UMOV UR8, UR7 ;  /* 0x0000000700087c82 */ /* 0x000fe20008000000 */
[----:B------:R-:W-:Y:S01]  /*0f50*/  UMOV UR9, 0x80000020 ;  /* 0x8000002000097882 */ /* 0x000fe20000000000 */
[----:B------:R-:W-:Y:S02]  /*0f60*/  UMOV UR10, UR6 ;  /* 0x00000006000a7c82 */ /* 0x000fe40008000000 */
[----:B------:R-:W-:Y:S01]  /*0f70*/  HGMMA.64x64x16.F32 R56, gdesc[UR8].tnspB, R56, UP0 ;  /* 0x40e00000083879f0 */ /* 0x000fe2000bf00838 */
[----:B------:R-:W-:Y:S01]  /*0f80*/  UMOV UR8, UR14 ;  /* 0x0000000e00087c82 */ /* 0x000fe20008000000 */
[----:B------:R-:W-:-:S02]  /*0f90*/  UMOV UR9, 0x80000020 ;  /* 0x8000002000097882 */ /* 0x000fc40000000000 */
[----:B------:R-:W-:Y:S01]  /*0fa0*/  HGMMA.64x64x16.F32 R24, gdesc[UR8].tnspB, R24, UP0 ;  /* 0x40e00000081879f0 */ /* 0x000fe2000bf00818 */
[----:B------:R-:W-:Y:S02]  /*0fb0*/  UIADD3 UR10, UR6, 0x80, URZ ;  /* 0x00000080060a7890 */ /* 0x000fe4000fffe03f */
[----:B------:R-:W-:Y:S02]  /*0fc0*/  UIADD3 UR8, UR7, 0x2, URZ ;  /* 0x0000000207087890 */ /* 0x000fe4000fffe03f */
[----:B------:R-:W-:Y:S01]  /*0fd0*/  UIADD3 UR7, UR7, 0x102, URZ ;  /* 0x0000010207077890 */ /* 0x000fe2000fffe03f */
[----:B------:R-:W-:Y:S01]  /*0fe0*/  UMOV UR11, 0x40000040 ;  /* 0x40000040000b7882 */ /* 0x000fe20000000000 */
[----:B------:R-:W-:-:S05]  /*0ff0*/  UMOV UR9, 0x80000020 ;  /* 0x8000002000097882 */ /* 0x000fca0000000000 */
[----:B------:R-:W-:Y:S01]  /*1000*/  HGMMA.64x64x16.F32 R56, gdesc[UR8].tnspB, R56 ;  /* 0x40e00000083879f0 */ /* 0x000fe20008700838 */
[----:B------:R-:W-:Y:S01]  /*1010*/  UMOV UR8, UR7 ;  /* 0x0000000700087c82 */ /* 0x000fe20008000000 */
[----:B------:R-:W-:Y:S02]  /*1020*/  UMOV UR9, 0x80000020 ;  /* 0x8000002000097882 */ /* 0x000fe40000000000 */
[----:B------:R-:W-:Y:S03]  /*1030*/  HGMMA.64x64x16.F32 R24, gdesc[UR8].tnspB, R24, gsb0 ;  /* 0x40e00000081879f0 */ /* 0x000fe60008000818 */
[----:B------:R-:W-:Y:S02]  /*1040*/  WARPGROUP.DEPBAR.LE gsb0, 0x1 ;  /* 0x00008000000079c5 */ /* 0x000fe40000010100 */
[----:B------:R-:W-:Y:S05]  /*1050*/  @!P2 BRA `(.L_x_17) ;  /* 0x000000000004a947 */ /* 0x000fea0003800000 */
[----:B------:R-:W-:Y:S01]  /*1060*/  BPT.TRAP 0x1 ;  /* 0x000000040000795c */ /* 0x000fe20000300000 */
.L_x_17:
[----:B------:R-:W-:Y:S01]  /*1070*/  ULEA UR6, UR5, UR15, 0x3 ;  /* 0x0000000f05067291 */ /* 0x000fe2000f8e183f */
[----:B------:R-:W-:-:S03]  /*1080*/  ISETP.GT.U32.AND P1, PT, R2, 0x1, PT ;  /* 0x000000010200780c */ /* 0x000fc60003f24070 */
[----:B------:R-:W-:-:S04]  /*1090*/  UIADD3 UR6, UR6, 0x36090, URZ ;  /* 0x0003609006067890 */ /* 0x000fc8000fffe03f */
[----:B------:R-:W-:-:S09]  /*10a0*/  UPRMT UR6, URZ, 0x654, UR6 ;  /* 0x000006543f067896 */ /* 0x000fd20008000006 */
[----:B------:R-:W-:Y:S01]  /*10b0*/  SYNCS.ARRIVE.TRANS64.RED.A1T0 RZ, [UR6], RZ ;  /* 0x000000ffffff79a7 */ /* 0x000fe20008100406 */
[----:B------:R-:W-:Y:S05]  /*10c0*/  @P1 BRA `(.L_x_18) ;  /* 0x0000000000041947 */ /* 0x000fea0003800000 */
[----:B------:R-:W-:Y:S01]  /*10d0*/  BPT.TRAP 0x1 ;  /* 0x000000040000795c */ /* 0x000fe20000300000 */
.L_x_18:
[----:B------:R-:W-:Y:S01]  /*10e0*/  UIADD3 UR4, UR4, 0x1, URZ ;  /* 0x0000000104047890 */ /* 0x000fe2000fffe03f */
[C---:B------:R-:W-:Y:S01]  /*10f0*/  ISETP.GT.AND P1, PT, R4.reuse, 0x1, PT ;  /* 0x000000010400780c */ /* 0x040fe20003f24270 */
[----:B------:R-:W-:Y:S01]  /*1100*/  UIADD3 UR5, UR5, 0x1, URZ ;  /* 0x0000000105057890 */ /* 0x000fe2000fffe03f */
[----:B------:R-:W-:Y:S01]  /*1110*/  VIADD R4, R4, 0xffffffff ;  /* 0xffffffff04047836 */ /* 0x000fe20000000000 */
[----:B------:R-:W-:Y:S02]  /*1120*/  UISETP.NE.AND UP0, UPT, UR4, 0x12, UPT ;  /* 0x000000120400788c */ /* 0x000fe4000bf05270 */
[----:B------:R-:W-:Y:S02]  /*1130*/  UISETP.NE.AND UP1, UPT, UR5, 0x12, UPT ;  /* 0x000000120500788c */ /* 0x000fe4000bf25270 */
[----:B------:R-:W-:Y:S02]  /*1140*/  USEL UR6, URZ, 0x1, UP0 ;  /* 0x000000013f067887 */ /* 0x000fe40008000000 */
[----:B------:R-:W-:-:S02]  /*1150*/  USEL UR4, UR4, URZ, UP0 ;  /* 0x0000003f04047287 */ /* 0x000fc40008000000 */
[----:B------:R-:W-:Y:S02]  /*1160*/  USEL UR5, UR5, URZ, UP1 ;  /* 0x0000003f05057287 */ /* 0x000fe40008800000 */
[----:B------:R-:W-:Y:S01]  /*1170*/  UPLOP3.LUT UP0, UPT, UPT, UPT, UPT, 0x80, 0x0 ;  /* 0x000000000000789c */ /* 0x000fe20003f0f070 */
[----:B------:R-:W-:Y:S01]  /*1180*/  LOP3.LUT R7, R7, UR6, RZ, 0x3c, !PT ;  /* 0x0000000607077c12 */ /* 0x000fe2000f8e3cff */
[----:B------:R-:W-:Y:S09]  /*1190*/  @P1 BRA `(.L_x_19) ;  /* 0xfffffffc002c1947 */ /* 0x000ff2000383ffff */
.L_x_14:
[----:B------:R-:W-:Y:S02]  /*11a0*/  WARPGROUP.DEPBAR.LE gsb0, 0x0 ;  /* 0x00008000000079c5 */ /* 0x000fe40000010000 */
[----:B------:R-:W-:Y:S05]  /*11b0*/  @!P0 BRA `(.L_x_20) ;  /* 0x0000000000448947 */ /* 0x000fea0003800000 */
[----:B------:R-:W-:-:S04]  /*11c0*/  LOP3.LUT R4, R2, 0x1, RZ, 0xfc, !PT ;  /* 0x0000000102047812 */ /* 0x000fc800078efcff */
[----:B------:R-:W-:-:S13]  /*11d0*/  ISETP.NE.AND P0, PT, R4, 0x3, PT ;  /* 0x000000030400780c */ /* 0x000fda0003f05270 */
[----:B------:R-:W-:Y:S05]  /*11e0*/  @!P0 BRA `(.L_x_21) ;  /* 0x0000000000048947 */ /* 0x000fea0003800000 */
[----:B------:R-:W-:Y:S01]  /*11f0*/  BPT.TRAP 0x1 ;  /* 0x000000040000795c */ /* 0x000fe20000300000 */
.L_x_21:
[----:B0-----:R-:W0:Y:S01]  /*1200*/  S2R R6, SR_CgaCtaId ;  /* 0x0000000000067919 */ /* 0x001e220000008800 */
[----:B------:R-:W-:Y:S01]  /*1210*/  IMAD.WIDE.U32 R4, R3, 0x38e38e39, RZ ;  /* 0x38e38e3903047825 */ /* 0x000fe200078e00ff */
[----:B------:R-:W-:-:S04]  /*1220*/  ISETP.GT.U32.AND P0, PT, R2, 0x1, PT ;  /* 0x000000010200780c */ /* 0x000fc80003f04070 */
[----:B------:R-:W-:Y:S02]  /*1230*/  SHF.R.U32.HI R4, RZ, 0x2, R5 ;  /* 0x00000002ff047819 */ /* 0x000fe40000011605 */
[----:B------:R-:W-:-:S03]  /*1240*/  MOV R5, 0x400 ;  /* 0x0000040000057802 */ /* 0x000fc60000000f00 */
[----:B------:R-:W-:Y:S01]  /*1250*/  IMAD R3, R4, -0x12, R3 ;  /* 0xffffffee04037824 */ /* 0x000fe200078e0203 */
[----:B0-----:R-:W-:-:S05]  /*1260*/  LEA R6, R6, R5, 0x18 ;  /* 0x0000000506067211 */ /* 0x001fca00078ec0ff */
[----:B------:R-:W-:-:S04]  /*1270*/  IMAD R3, R3, 0x8, R6 ;  /* 0x0000000803037824 */ /* 0x000fc800078e0206 */
[----:B------:R-:W-:-:S05]  /*1280*/  VIADD R3, R3, 0x36090 ;  /* 0x0003609003037836 */ /* 0x000fca0000000000 */
[----:B------:R-:W-:-:S04]  /*1290*/  PRMT R3, RZ, 0x654, R3 ;  /* 0x00000654ff037816 */ /* 0x000fc80000000003 */
[----:B------:R1:W-:Y:S01]  /*12a0*/  SYNCS.ARRIVE.TRANS64.RED.A1T0 RZ, [R3+URZ], RZ ;  /* 0x000000ff03ff79a7 */ /* 0x0003e2000810043f */
[----:B------:R-:W-:Y:S05]  /*12b0*/  @P0 BRA `(.L_x_20) ;  /* 0x0000000000040947 */ /* 0x000fea0003800000 */
[----:B------:R-:W-:Y:S01]  /*12c0*/  BPT.TRAP 0x1 ;  /* 0x000000040000795c */ /* 0x000fe20000300000 */
.L_x_20:
[----:B-1----:R-:W1:Y:S01]  /*12d0*/  S2R R3, SR_TID.X ;  /* 0x0000000000037919 */ /* 0x002e620000002100 */
[----:B------:R-:W-:Y:S01]  /*12e0*/  ULDC.64 UR4, c[0x0][0x280] ;  /* 0x0000a00000047ab9 */ /* 0x000fe20000000a00 */
[----:B0-----:R-:W0:Y:S01]  /*12f0*/  S2R R5, SR_CTAID.Y ;  /* 0x0000000000057919 */ /* 0x001e220000002600 */
[----:B------:R-:W2:Y:S01]  /*1300*/  S2R R13, SR_CTAID.X ;  /* 0x00000000000d7919 */ /* 0x000ea20000002500 */
[----:B-1----:R-:W-:-:S04]  /*1310*/  SHF.R.S32.HI R2, RZ, 0x1f, R3 ;  /* 0x0000001fff027819 */ /* 0x002fc80000011403 */
[----:B------:R-:W-:Y:S01]  /*1320*/  LEA.HI R2, R2, R3, RZ, 0x7 ;  /* 0x0000000302027211 */ /* 0x000fe200078f38ff */
[----:B0-----:R-:W-:-:S03]  /*1330*/  IMAD.SHL.U32 R5, R5, 0x40, RZ ;  /* 0x0000004005057824 */ /* 0x001fc600078e00ff */
[----:B------:R-:W-:Y:S01]  /*1340*/  LOP3.LUT R2, R2, 0xffffff80, RZ, 0xc0, !PT ;  /* 0xffffff8002027812 */ /* 0x000fe200078ec0ff */
[----:B--2---:R-:W-:Y:S01]  /*1350*/  IMAD.SHL.U32 R8, R13, 0x80, RZ ;  /* 0x000000800d087824 */ /* 0x004fe200078e00ff */
[----:B------:R-:W-:-:S03]  /*1360*/  ISETP.GE.AND P0, PT, R5, UR5, PT ;  /* 0x0000000505007c0c */ /* 0x000fc6000bf06270 */
[----:B------:R-:W-:Y:S01]  /*1370*/  IMAD.IADD R4, R3, 0x1, -R2 ;  /* 0x0000000103047824 */ /* 0x000fe200078e0a02 */
[----:B------:R-:W-:-:S04]  /*1380*/  ISETP.GE.OR P0, PT, R8, UR4, P0 ;  /* 0x0000000408007c0c */ /* 0x000fc80008706670 */
[----:B------:R-:W-:-:S04]  /*1390*/  SHF.R.S32.HI R7, RZ, 0x1f, R4 ;  /* 0x0000001fff077819 */ /* 0x000fc80000011404 */
[----:B------:R-:W-:-:S04]  /*13a0*/  LEA.HI R2, R7, R4, RZ, 0x2 ;  /* 0x0000000407027211 */ /* 0x000fc800078f10ff */
[--C-:B------:R-:W-:Y:S02]  /*13b0*/  SHF.R.S32.HI R16, RZ, 0x2, R2.reuse ;  /* 0x00000002ff107819 */ /* 0x100fe40000011402 */
[----:B------:R-:W-:-:S04]  /*13c0*/  SHF.R.S32.HI R3, RZ, 0x1f, R2 ;  /* 0x0000001fff037819 */ /* 0x000fc80000011402 */
[----:B------:R-:W-:-:S04]  /*13d0*/  LEA.HI R3, R3, R16, RZ, 0x3 ;  /* 0x0000001003037211 */ /* 0x000fc800078f18ff */
[----:B------:R-:W-:Y:S01]  /*13e0*/  LOP3.LUT R17, R3, 0xfffffff8, RZ, 0xc0, !PT ;  /* 0xfffffff803117812 */ /* 0x000fe200078ec0ff */
[----:B------:R-:W-:Y:S06]  /*13f0*/  @P0 EXIT ;  /* 0x000000000000094d */ /* 0x000fec0003800000 */
[----:B------:R-:W-:Y:S01]  /*1400*/  LOP3.LUT R9, R2, 0x7ffffffc, RZ, 0xc0, !PT ;  /* 0x7ffffffc02097812 */ /* 0x000fe200078ec0ff */
[----:B------:R-:W-:Y:S01]  /*1410*/  IMAD.IADD R16, R16, 0x1, -R17 ;  /* 0x0000000110107824 */ /* 0x000fe200078e0a11 */
[----:B------:R-:W0:Y:S01]  /*1420*/  LDC.64 R2, c[0x0][0x5d0] ;  /* 0x00017400ff027b82 */ /* 0x000e220000000a00 */
[----:B------:R-:W-:Y:S02]  /*1430*/  LEA.HI R7, R7, R4, RZ, 0x5 ;  /* 0x0000000407077211 */ /* 0x000fe400078f28ff */
[----:B------:R-:W-:Y:S01]  /*1440*/  IMAD.IADD R9, R4, 0x1, -R9 ;  /* 0x0000000104097824 */ /* 0x000fe200078e0a09 */
[--C-:B------:R-:W-:Y:S02]  /*1450*/  SHF.R.S32.HI R17, RZ, 0x1f, R16.reuse ;  /* 0x0000001fff117819 */ /* 0x100fe40000011410 */
[----:B------:R-:W-:Y:S01]  /*1460*/  SHF.R.S32.HI R11, RZ, 0x5, R7 ;  /* 0x00000005ff0b7819 */ /* 0x000fe20000011407 */
[----:B------:R-:W-:Y:S01]  /*1470*/  IMAD.SHL.U32 R4, R9, 0x2, RZ ;  /* 0x0000000209047824 */ /* 0x000fe200078e00ff */
[----:B---3-5:R-:W-:Y:S01]  /*1480*/  FSETP.NEU.AND P1, PT, R14, RZ, PT ;  /* 0x000000ff0e00720b */ /* 0x028fe20003f2d000 */
[----:B------:R-:W-:-:S03]  /*1490*/  IMAD.WIDE R6, R13, 0x80, R16 ;  /* 0x000000800d067825 */ /* 0x000fc600078e0210 */
[----:B------:R-:W-:Y:S01]  /*14a0*/  SHF.R.S32.HI R10, RZ, 0x1f, R4 ;  /* 0x0000001fff0a7819 */ /* 0x000fe20000011404 */
[----:B------:R-:W-:Y:S01]  /*14b0*/  IMAD R13, R11, -0x10, -R8 ;  /* 0xfffffff00b0d7824 */ /* 0x000fe200078e0a08 */
[----:B------:R-:W-:Y:S01]  /*14c0*/  IADD3 R8, P0, R5, R4, RZ ;  /* 0x0000000405087210 */ /* 0x000fe20007f1e0ff */
[----:B------:R-:W-:Y:S01]  /*14d0*/  IMAD.WIDE R6, R11, 0x10, R6 ;  /* 0x000000100b067825 */ /* 0x000fe200078e0206 */
[----:B------:R-:W-:Y:S02]  /*14e0*/  IADD3 R15, -R4, UR5, -R5 ;  /* 0x00000005040f7c10 */ /* 0x000fe4000fffe905 */
[----:B------:R-:W-:Y:S02]  /*14f0*/  LEA.HI.X.SX32 R9, R5, R10, 0x1, P0 ;  /* 0x0000000a05097211 */ /* 0x000fe400000f0eff */
[----:B------:R-:W-:Y:S02]  /*1500*/  IADD3 R16, R13, UR4, -R16 ;  /* 0x000000040d107c10 */ /* 0x000fe4000fffe810 */
[----:B------:R-:W-:Y:S01]  /*1510*/  ISETP.GT.AND P4, PT, R15, RZ, PT ;  /* 0x000000ff0f00720c */ /* 0x000fe20003f84270 */
[-C--:B0-----:R-:W-:Y:S01]  /*1520*/  IMAD R4, R7, R2.reuse, RZ ;  /* 0x0000000207047224 */ /* 0x081fe200078e02ff */
[----:B------:R-:W-:Y:S01]  /*1530*/  SHF.L.U64.HI R19, R2, 0x3, R3 ;  /* 0x0000000302137819 */ /* 0x000fe20000010203 */
[----:B------:R-:W-:Y:S01]  /*1540*/  IMAD.WIDE.U32 R10, R6, R2, R8 ;  /* 0x00000002060a7225 */ /* 0x000fe200078e0008 */
[----:B------:R-:W-:-:S02]  /*1550*/  P2R R5, PR, RZ, 0x10 ;  /* 0x00000010ff057803 */ /* 0x000fc40000000000 */
[----:B------:R-:W-:Y:S01]  /*1560*/  ISETP.GT.AND P0, PT, R16, RZ, P4 ;  /* 0x000000ff1000720c */ /* 0x000fe20002704270 */
[----:B------:R-:W-:Y:S01]  /*1570*/  IMAD R13, R6, R3, R4 ;  /* 0x00000003060d7224 */ /* 0x000fe200078e0204 */
[C---:B------:R-:W-:Y:S01]  /*1580*/  SHF.L.U64.HI R18, R2.reuse, 0x6, R3 ;  /* 0x0000000602127819 */ /* 0x040fe20000010203 */
[C---:B------:R-:W-:Y:S02]  /*1590*/  IMAD.SHL.U32 R20, R2.reuse, 0x8, RZ ;  /* 0x0000000802147824 */ /* 0x040fe400078e00ff */
[----:B------:R-:W-:Y:S02]  /*15a0*/  IMAD.SHL.U32 R17, R2, 0x40, RZ ;  /* 0x0000004002117824 */ /* 0x000fe400078e00ff */
[----:B------:R-:W-:Y:S01]  /*15b0*/  IMAD.IADD R13, R11, 0x1, R13 ;  /* 0x000000010b0d7824 */ /* 0x000fe200078e020d */
[----:B------:R-:W-:Y:S06]  /*15c0*/  @!P1 BRA `(.L_x_22) ;  /* 0x00000030008c9947 */ /* 0x000fec0003800000 */
[----:B------:R-:W-:Y:S01]  /*15d0*/  ULDC.64 UR6, c[0x0][0x5b0] ;  /* 0x00016c0000067ab9 */ /* 0x000fe20000000a00 */
[----:B------:R-:W-:Y:S01]  /*15e0*/  ULDC.64 UR8, c[0x0][0x5a8] ;  /* 0x00016a0000087ab9 */ /* 0x000fe20000000a00 */
[----:B------:R-:W-:Y:S01]  /*15f0*/  IMAD R21, R7, UR6, RZ ;  /* 0x0000000607157c24 */ /* 0x000fe2000f8e02ff */
[----:B------:R-:W-:Y:S01]  /*1600*/  ULDC.64 UR4, c[0x0][0x5c8] ;  /* 0x0001720000047ab9 */ /* 0x000fe20000000a00 */
[----:B------:R-:W-:-:S04]  /*1610*/  IMAD.WIDE.U32 R2, R6, UR6, R8 ;  /* 0x0000000606027c25 */ /* 0x000fc8000f8e0008 */
[----:B------:R-:W-:Y:S01]  /*1620*/  IMAD R21, R6, UR7, R21 ;  /* 0x0000000706157c24 */ /* 0x000fe2000f8e0215 */
[----:B------:R-:W-:-:S03]  /*1630*/  LEA R4, P1, R2, UR8, 0x1 ;  /* 0x0000000802047c11 */ /* 0x000fc6000f8208ff */
[----:B------:R-:W-:-:S05]  /*1640*/  IMAD.IADD R3, R3, 0x1, R21 ;  /* 0x0000000103037824 */ /* 0x000fca00078e0215 */
[----:B------:R-:W-:-:S05]  /*1650*/  LEA.HI.X R5, R2, UR9, R3, 0x1, P1 ;  /* 0x0000000902057c11 */ /* 0x000fca00088f0c03 */
[----:B------:R-:W2:Y:S01]  /*1660*/  @P0 LDG.E.LTC128B.U16 R22, desc[UR12][R4.64] ;  /* 0x0000000c04160981 */ /* 0x000ea2000c1e1520 */
[----:B------:R-:W-:Y:S01]  /*1670*/  ISETP.GT.AND P3, PT, R15, 0x1, PT ;  /* 0x000000010f00780c */ /* 0x000fe20003f64270 */
[----:B------:R-:W-:Y:S01]  /*1680*/  BSSY B0, `(.L_x_23) ;  /* 0x000000c000007945 */ /* 0x000fe20003800000 */
[----:B------:R-:W-:Y:S02]  /*1690*/  LEA R2, P2, R10, UR4, 0x1 ;  /* 0x000000040a027c11 */ /* 0x000fe4000f8408ff */
[----:B------:R-:W-:Y:S01]  /*16a0*/  ISETP.GT.AND P1, PT, R16, RZ, P3 ;  /* 0x000000ff1000720c */ /* 0x000fe20001f24270 */
[----:B--2---:R-:W-:-:S05]  /*16b0*/  HADD2.F32 R3, -RZ, R22.H0_H0 ;  /* 0x20000016ff037230 */ /* 0x004fca0000004100 */
[----:B------:R-:W-:-:S04]  /*16c0*/  FMUL R3, R3, R14 ;  /* 0x0000000e03037220 */ /* 0x000fc80000400000 */
[----:B------:R-:W-:-:S05]  /*16d0*/  FFMA R3, R56, R0, R3 ;  /* 0x0000000038037223 */ /* 0x000fca0000000003 */
[----:B------:R-:W-:Y:S02]  /*16e0*/  F2FP.F16.F32.PACK_AB R11, RZ, R3 ;  /* 0x00000003ff0b723e */ /* 0x000fe400000000ff */
[----:B------:R-:W-:Y:S02]  /*16f0*/  P2R R3, PR, RZ, 0x8 ;  /* 0x00000008ff037803 */ /* 0x000fe40000000000 */
[----:B------:R-:W-:-:S05]  /*1700*/  LEA.HI.X R3, R10, UR5, R13, 0x1, P2 ;  /* 0x000000050a037c11 */ /* 0x000fca00090f0c0d */
[----:B------:R0:W-:Y:S01]  /*1710*/  @P0 STG.E.U16 desc[UR12][R2.64], R11 ;  /* 0x0000000b02000986 */ /* 0x0001e2000c10150c */
[----:B------:R-:W-:Y:S05]  /*1720*/  @!P1 BRA `(.L_x_24) ;  /* 0x0000000000049947 */ /* 0x000fea0003800000 */
[----:B------:R1:W5:Y:S02]  /*1730*/  LDG.E.LTC128B.U16 R22, desc[UR12][R4.64+0x2] ;  /* 0x0000020c04167981 */ /* 0x000364000c1e1520 */
.L_x_24:
[----:B------:R-:W-:Y:S05]  /*1740*/  BSYNC B0 ;  /* 0x0000000000007941 */ /* 0x000fea0003800000 */
.L_x_23:
[----:B------:R-:W-:Y:S01]  /*1750*/  USHF.L.U32 UR4, UR6, 0x3, URZ ;  /* 0x0000000306047899 */ /* 0x000fe2000800063f */
[----:B-----5:R-:W-:Y:S01]  /*1760*/  HADD2.F32 R13, -RZ, R22.H0_H0 ;  /* 0x20000016ff0d7230 */ /* 0x020fe20000004100 */
[----:B------:R-:W-:Y:S01]  /*1770*/  USHF.L.U64.HI UR5, UR6, 0x3, UR7 ;  /* 0x0000000306057899 */ /* 0x000fe20008010207 */
[----:B------:R-:W-:-:S03]  /*1780*/  ISETP.GT.AND P0, PT, R16, 0x8, P4 ;  /* 0x000000081000780c */ /* 0x000fc60002704270 */
[----:B------:R-:W-:Y:S02]  /*1790*/  IMAD.U32 R10, RZ, RZ, UR4 ;  /* 0x00000004ff0a7e24 */ /* 0x000fe4000f8e00ff */
[----:B------:R-:W-:Y:S01]  /*17a0*/  FMUL R56, R13, R14 ;  /* 0x0000000e0d387220 */ /* 0x000fe20000400000 */
[----:B0-----:R-:W-:-:S03]  /*17b0*/  IMAD.U32 R11, RZ, RZ, UR5 ;  /* 0x00000005ff0b7e24 */ /* 0x001fc6000f8e00ff */
[----:B------:R-:W-:Y:S01]  /*17c0*/  FFMA R56, R57, R0, R56 ;  /* 0x0000000039387223 */ /* 0x000fe20000000038 */
[----:B------:R-:W-:-:S04]  /*17d0*/  IMAD.WIDE.U32 R12, R6, UR6, R10 ;  /* 0x00000006060c7c25 */ /* 0x000fc8000f8e000a */
[----:B------:R-:W-:Y:S02]  /*17e0*/  F2FP.F16.F32.PACK_AB R57, RZ, R56 ;  /* 0x00000038ff39723e */ /* 0x000fe400000000ff */
[----:B------:R-:W-:-:S03]  /*17f0*/  IADD3 R23, P2, R8, R12, RZ ;  /* 0x0000000c08177210 */ /* 0x000fc60007f5e0ff */
[----:B------:R0:W-:Y:S01]  /*1800*/  @P1 STG.E.U16 desc[UR12][R2.64+0x2], R57 ;  /* 0x0000023902001986 */ /* 0x0001e2000c10150c */
[----:B------:R-:W-:Y:S02]  /*1810*/  IADD3.X R56, R9, R21, R13, P2, !PT ;  /* 0x0000001509387210 */ /* 0x000fe400017fe40d */
[----:B------:R-:W-:-:S04]  /*1820*/  LEA R12, P2, R23, UR8, 0x1 ;  /* 0x00000008170c7c11 */ /* 0x000fc8000f8408ff */
[----:B------:R-:W-:-:S05]  /*1830*/  LEA.HI.X R13, R23, UR9, R56, 0x1, P2 ;  /* 0x00000009170d7c11 */ /* 0x000fca00090f0c38 */
[----:B------:R-:W2:Y:S01]  /*1840*/  @P0 LDG.E.LTC128B.U16 R22, desc[UR12][R12.64] ;  /* 0x0000000c0c160981 */ /* 0x000ea2000c1e1520 */
[C---:B------:R-:W-:Y:S01]  /*1850*/  IMAD.SHL.U32 R23, R20.reuse, 0x2, RZ ;  /* 0x0000000214177824 */ /* 0x040fe200078e00ff */
[----:B------:R-:W-:Y:S01]  /*1860*/  SHF.L.U64.HI R19, R20, 0x1, R19 ;  /* 0x0000000114137819 */ /* 0x000fe20000010213 */
[----:B------:R-:W-:Y:S01]  /*1870*/  BSSY B0, `(.L_x_25) ;  /* 0x000000b000007945 */ /* 0x000fe20003800000 */
[----:B------:R-:W-:Y:S02]  /*1880*/  ISETP.GT.AND P1, PT, R16, 0x8, P3 ;  /* 0x000000081000780c */ /* 0x000fe40001f24270 */
[----:B------:R-:W-:Y:S01]  /*1890*/  IADD3 R20, P2, R23, R2, RZ ;  /* 0x0000000217147210 */ /* 0x000fe20007f5e0ff */
[----:B--2---:R-:W-:-:S05]  /*18a0*/  HADD2.F32 R21, -RZ, R22.H0_H0 ;  /* 0x20000016ff157230 */ /* 0x004fca0000004100 */
[----:B------:R-:W-:-:S04]  /*18b0*/  FMUL R21, R21, R14 ;  /* 0x0000000e15157220 */ /* 0x000fc80000400000 */
[----:B------:R-:W-:-:S05]  /*18c0*/  FFMA R21, R58, R0, R21 ;  /* 0x000000003a157223 */ /* 0x000fca0000000015 */
[----:B------:R-:W-:Y:S01]  /*18d0*/  F2FP.F16.F32.PACK_AB R56, RZ, R21 ;  /* 0x00000015ff38723e */ /* 0x000fe200000000ff */
[----:B------:R-:W-:-:S05]  /*18e0*/  IMAD.X R21, R19, 0x1, R3, P2 ;  /* 0x0000000113157824 */ /* 0x000fca00010e0603 */
[----:B------:R0:W-:Y:S01]  /*18f0*/  @P0 STG.E.U16 desc[UR12][R20.64], R56 ;  /* 0x0000003814000986 */ /* 0x0001e2000c10150c */
[----:B------:R-:W-:Y:S05]  /*1900*/  @!P1 BRA `(.L_x_26) ;  /* 0x0000000000049947 */ /* 0x000fea0003800000 */
[----:B------:R2:W5:Y:S02]  /*1910*/  LDG.E.LTC128B.U16 R22, desc[UR12][R12.64+0x2] ;  /* 0x0000020c0c167981 */ /* 0x000564000c1e1520 */
.L_x_26:
[----:B------:R-:W-:Y:S05]  /*1920*/  BSYNC B0 ;  /* 0x0000000000007941 */ /* 0x000fea0003800000 */
.L_x_25:
[----:B0----5:R-:W-:Y:S01]  /*1930*/  HADD2.F32 R57, -RZ, R22.H0_H0 ;  /* 0x20000016ff397230 */ /* 0x021fe20000004100 */
[----:B------:R-:W-:Y:S01]  /*1940*/  ISETP.GT.AND P3, PT, R15, 0x8, PT ;  /* 0x000000080f00780c */ /* 0x000fe20003f64270 */
[----:B------:R-:W-:Y:S03]  /*1950*/  BSSY B0, `(.L_x_27) ;  /* 0x0000009000007945 */ /* 0x000fe60003800000 */
[----:B------:R-:W-:Y:S01]  /*1960*/  FMUL R56, R57, R14 ;  /* 0x0000000e39387220 */ /* 0x000fe20000400000 */
[----:B------:R-:W-:Y:S02]  /*1970*/  ISETP.GT.AND P0, PT, R16, RZ, P3 ;  /* 0x000000ff1000720c */ /* 0x000fe40001f04270 */
[----:B------:R-:W-:Y:S01]  /*1980*/  P2R R57, PR, RZ, 0x8 ;  /* 0x00000008ff397803 */ /* 0x000fe20000000000 */
[----:B------:R-:W-:-:S05]  /*1990*/  FFMA R56, R59, R0, R56 ;  /* 0x000000003b387223 */ /* 0x000fca0000000038 */
[----:B------:R-:W-:-:S05]  /*19a0*/  F2FP.F16.F32.PACK_AB R56, RZ, R56 ;  /* 0x00000038ff38723e */ /* 0x000fca00000000ff */
[----:B------:R0:W-:Y:S01]  /*19b0*/  @P1 STG.E.U16 desc[UR12][R20.64+0x2], R56 ;  /* 0x0000023814001986 */ /* 0x0001e2000c10150c */
[----:B------:R-:W-:Y:S05]  /*19c0*/  @!P0 BRA `(.L_x_28) ;  /* 0x0000000000048947 */ /* 0x000fea0003800000 */
[----:B------:R3:W5:Y:S02]  /*19d0*/  LDG.E.LTC128B.U16 R22, desc[UR12][R4.64+0x10] ;  /* 0x0000100c04167981 */ /* 0x000764000c1e1520 */
.L_x_28:
[----:B------:R-:W-:Y:S05]  /*19e0*/  BSYNC B0 ;  /* 0x0000000000007941 */ /* 0x000fea0003800000 */
.L_x_27:
[----:B-----5:R-:W-:Y:S01]  /*19f0*/  HADD2.F32 R57, -RZ, R22.H0_H0 ;  /* 0x20000016ff397230 */ /* 0x020fe20000004100 */
[----:B------:R-:W-:Y:S01]  /*1a00*/  ISETP.GT.AND P2, PT, R15, 0x9, PT ;  /* 0x000000090f00780c */ /* 0x000fe20003f44270 */
[----:B------:R-:W-:Y:S03]  /*1a10*/  BSSY B0, `(.L_x_29) ;  /* 0x0000009000007945 */ /* 0x000fe60003800000 */
[----:B------:R-:W-:Y:S01]  /*1a20*/  FMUL R57, R57, R14 ;  /* 0x0000000e39397220 */ /* 0x000fe20000400000 */
[----:B------:R-:W-:Y:S02]  /*1a30*/  ISETP.GT.AND P1, PT, R16, RZ, P2 ;  /* 0x000000ff1000720c */ /* 0x000fe40001724270 */
[----:B0-----:R-:W-:Y:S01]  /*1a40*/  P2R R56, PR, RZ, 0x4 ;  /* 0x00000004ff387803 */ /* 0x001fe20000000000 */
[----:B------:R-:W-:-:S05]  /*1a50*/  FFMA R57, R60, R0, R57 ;  /* 0x000000003c397223 */ /* 0x000fca0000000039 */
[----:B------:R-:W-:-:S05]  /*1a60*/  F2FP.F16.F32.PACK_AB R57, RZ, R57 ;  /* 0x00000039ff39723e */ /* 0x000fca00000000ff */
[----:B------:R0:W-:Y:S01]  /*1a70*/  @P0 STG.E.U16 desc[UR12][R2.64+0x10], R57 ;  /* 0x0000103902000986 */ /* 0x0001e2000c10150c */
[----:B------:R-:W-:Y:S05]  /*1a80*/  @!P1 BRA `(.L_x_30) ;  /* 0x0000000000049947 */ /* 0x000fea0003800000 */
[----:B------:R4:W5:Y:S02]  /*1a90*/  LDG.E.LTC128B.U16 R22, desc[UR12][R4.64+0x12] ;  /* 0x0000120c04167981 */ /* 0x000964000c1e1520 */
.L_x_30:
[----:B------:R-:W-:Y:S05]  /*1aa0*/  BSYNC B0 ;  /* 0x0000000000007941 */ /* 0x000fea0003800000 */
.L_x_29:
[----:B0----5:R-:W-:Y:S01]  /*1ab0*/  HADD2.F32 R57, -RZ, R22.H0_H0 ;  /* 0x20000016ff397230 */ /* 0x021fe20000004100 */
[----:B------:R-:W-:Y:S01]  /*1ac0*/  ISETP.GT.AND P0, PT, R16, 0x8, P3 ;  /* 0x000000081000780c */ /* 0x000fe20001f04270 */
[----:B------:R-:W-:Y:S03]  /*1ad0*/  BSSY B0, `(.L_x_31) ;  /* 0x0000007000007945 */ /* 0x000fe60003800000 */
[----:B------:R-:W-:-:S04]  /*1ae0*/  FMUL R56, R57, R14 ;  /* 0x0000000e39387220 */ /* 0x000fc80000400000 */
[----:B------:R-:W-:-:S05]  /*1af0*/  FFMA R56, R61, R0, R56 ;  /* 0x000000003d387223 */ /* 0x000fca0000000038 */
[----:B------:R-:W-:-:S05]  /*1b00*/  F2FP.F16.F32.PACK_AB R56, RZ, R56 ;  /* 0x00000038ff38723e */ /* 0x000fca00000000ff */
[----:B------:R0:W-:Y:S01]  /*1b10*/  @P1 STG.E.U16 desc[UR12][R2.64+0x12], R56 ;  /* 0x0000123802001986 */ /* 0x0001e2000c10150c */
[----:B------:R-:W-:Y:S05]  /*1b20*/  @!P0 BRA `(.L_x_32) ;  /* 0x0000000000048947 */ /* 0x000fea0003800000 */
[----:B------:R0:W5:Y:S02]  /*1b30*/  LDG.E.LTC128B.U16 R22, desc[UR12][R12.64+0x10] ;  /* 0x0000100c0c167981 */ /* 0x000164000c1e1520 */
.L_x_32:
[----:B------:R-:W-:Y:S05]  /*1b40*/  BSYNC B0 ;  /* 0x0000000000007941 */ /* 0x000fea0003800000 */
.L_x_31:
[----:B-----5:R-:W-:Y:S01]  /*1b50*/  HADD2.F32 R57, -RZ, R22.H0_H0 ;  /* 0x20000016ff397230 */ /* 0x020fe20000004100 */
        /* <DEDUP_REMOVED lines=8> */
.L_x_34:
[----:B------:R-:W-:Y:S05]  /*1be0*/  BSYNC B0 ;  /* 0x0000000000007941 */ /* 0x000fea0003800000 */
.L_x_33:
[----:B-----5:R-:W-:Y:S01]  /*1bf0*/  HADD2.F32 R59, -RZ, R22.H0_H0 ;  /* 0x20000016ff3b7230 */ /* 0x020fe20000004100 */
[----:B------:R-:W-:Y:S01]  /*1c00*/  ISETP.GT.AND P3, PT, R15, 0x10, PT ;  /* 0x000000100f00780c */ /* 0x000fe20003f64270 */
[C---:B0-----:R-:W-:Y:S01]  /*1c10*/  IMAD.SHL.U32 R57, R17.reuse, 0x2, RZ ;  /* 0x0000000211397824 */ /* 0x041fe200078e00ff */
[----:B------:R-:W-:Y:S01]  /*1c20*/  SHF.L.U64.HI R17, R17, 0x1, R18 ;  /* 0x0000000111117819 */ /* 0x000fe20000010212 */
[----:B------:R-:W-:Y:S01]  /*1c30*/  BSSY B0, `(.L_x_35) ;  /* 0x000000b000007945 */ /* 0x000fe20003800000 */
[----:B------:R-:W-:Y:S02]  /*1c40*/  FMUL R56, R59, R14 ;  /* 0x0000000e3b387220 */ /* 0x000fe40000400000 */
[----:B------:R-:W-:Y:S02]  /*1c50*/  IADD3 R18, P0, P2, R57, R2, R23 ;  /* 0x0000000239127210 */ /* 0x000fe40007a1e017 */
[----:B------:R-:W-:Y:S01]  /*1c60*/  FFMA R56, R63, R0, R56 ;  /* 0x000000003f387223 */ /* 0x000fe20000000038 */
[----:B------:R-:W-:-:S02]  /*1c70*/  P2R R23, PR, RZ, 0x8 ;  /* 0x00000008ff177803 */ /* 0x000fc40000000000 */
[----:B------:R-:W-:Y:S02]  /*1c80*/  IADD3.X R19, R17, R3, R19, P0, P2 ;  /* 0x0000000311137210 */ /* 0x000fe400007e4413 */
[----:B------:R-:W-:Y:S02]  /*1c90*/  F2FP.F16.F32.PACK_AB R56, RZ, R56 ;  /* 0x00000038ff38723e */ /* 0x000fe400000000ff */
[----:B------:R-:W-:-:S03]  /*1ca0*/  ISETP.GT.AND P0, PT, R16, RZ, P3 ;  /* 0x000000ff1000720c */ /* 0x000fc60001f04270 */
[----:B------:R0:W-:Y:S10]  /*1cb0*/  @P1 STG.E.U16 desc[UR12][R20.64+0x12], R56 ;  /* 0x0000123814001986 */ /* 0x0001f4000c10150c */
[----:B------:R-:W-:Y:S05]  /*1cc0*/  @!P0 BRA `(.L_x_36) ;  /* 0x0000000000048947 */ /* 0x000fea0003800000 */
[----:B------:R0:W5:Y:S02]  /*1cd0*/  LDG.E.LTC128B.U16 R22, desc[UR12][R4.64+0x20] ;  /* 0x0000200c04167981 */ /* 0x000164000c1e1520 */
.L_x_36:
[----:B------:R-:W-:Y:S05]  /*1ce0*/  BSYNC B0 ;  /* 0x0000000000007941 */ /* 0x000fea0003800000 */
.L_x_35:
[----:B-----5:R-:W-:Y:S01]  /*1cf0*/  HADD2.F32 R23, -RZ, R22.H0_H0 ;  /* 0x20000016ff177230 */ /* 0x020fe20000004100 */
[----:B------:R-:W-:Y:S01]  /*1d00*/  ISETP.GT.AND P1, PT, R15, 0x11, PT ;  /* 0x000000110f00780c */ /* 0x000fe20003f24270 */
[----:B------:R-:W-:Y:S03]  /*1d10*/  BSSY B0, `(.L_x_37) ;  /* 0x0000009000007945 */ /* 0x000fe60003800000 */
[----:B------:R-:W-:-:S04]  /*1d20*/  FMUL R23, R23, R14 ;  /* 0x0000000e17177220 */ /* 0x000fc80000400000 */
[----:B------:R-:W-:-:S05]  /*1d30*/  FFMA R23, R64, R0, R23 ;  /* 0x0000000040177223 */ /* 0x000fca0000000017 */
[----:B------:R-:W-:-:S05]  /*1d40*/  F2FP.F16.F32.PACK_AB R23, RZ, R23 ;  /* 0x00000017ff17723e */ /* 0x000fca00000000ff */
[----:B------:R1:W-:Y:S01]  /*1d50*/  @P0 STG.E.U16 desc[UR12][R2.64+0x20], R23 ;  /* 0x0000201702000986 */ /* 0x0003e2000c10150c */
[----:B------:R-:W-:Y:S02]  /*1d60*/  ISETP.GT.AND P0, PT, R16, RZ, P1 ;  /* 0x000000ff1000720c */ /* 0x000fe40000f04270 */
[----:B-1----:R-:W-:-:S11]  /*1d70*/  P2R R23, PR, RZ, 0x2 ;  /* 0x00000002ff177803 */ /* 0x002fd60000000000 */
[----:B------:R-:W-:Y:S05]  /*1d80*/  @!P0 BRA `(.L_x_38) ;  /* 0x0000000000048947 */ /* 0x000fea0003800000 */
[----:B------:R1:W5:Y:S02]  /*1d90*/  LDG.E.LTC128B.U16 R22, desc[UR12][R4.64+0x22] ;  /* 0x0000220c04167981 */ /* 0x000364000c1e1520 */
.L_x_38:
[----:B------:R-:W-:Y:S05]  /*1da0*/  BSYNC B0 ;  /* 0x0000000000007941 */ /* 0x000fea0003800000 */
.L_x_37:
[----:B-----5:R-:W-:Y:S01]  /*1db0*/  HADD2.F32 R23, -RZ, R22.H0_H0 ;  /* 0x20000016ff177230 */ /* 0x020fe20000004100 */
[----:B------:R-:W-:Y:S04]  /*1dc0*/  BSSY B0, `(.L_x_39) ;  /* 0x0000008000007945 */ /* 0x000fe80003800000 */
[----:B0-----:R-:W-:-:S04]  /*1dd0*/  FMUL R56, R23, R14 ;  /* 0x0000000e17387220 */ /* 0x001fc80000400000 */
[----:B------:R-:W-:-:S05]  /*1de0*/  FFMA R56, R65, R0, R56 ;  /* 0x0000000041387223 */ /* 0x000fca0000000038 */
[----:B------:R-:W-:-:S05]  /*1df0*/  F2FP.F16.F32.PACK_AB R56, RZ, R56 ;  /* 0x00000038ff38723e */ /* 0x000fca00000000ff */
[----:B------:R0:W-:Y:S01]  /*1e00*/  @P0 STG.E.U16 desc[UR12][R2.64+0x22], R56 ;  /* 0x0000223802000986 */ /* 0x0001e2000c10150c */
[----:B------:R-:W-:-:S13]  /*1e10*/  ISETP.GT.AND P0, PT, R16, 0x8, P3 ;  /* 0x000000081000780c */ /* 0x000fda0001f04270 */
[----:B0-----:R-:W-:Y:S05]  /*1e20*/  @!P0 BRA `(.L_x_40) ;  /* 0x0000000000048947 */ /* 0x001fea0003800000 */
[----:B------:R0:W5:Y:S02]  /*1e30*/  LDG.E.LTC128B.U16 R22, desc[UR12][R12.64+0x20] ;  /* 0x0000200c0c167981 */ /* 0x000164000c1e1520 */
.L_x_40:
[----:B------:R-:W-:Y:S05]  /*1e40*/  BSYNC B0 ;  /* 0x0000000000007941 */ /* 0x000fea0003800000 */
.L_x_39:
[----:B-----5:R-:W-:Y:S01]  /*1e50*/  HADD2.F32 R23, -RZ, R22.H0_H0 ;  /* 0x20000016ff177230 */ /* 0x020fe20000004100 */
[----:B------:R-:W-:Y:S01]  /*1e60*/  BSSY B0, `(.L_x_41) ;  /* 0x000000c000007945 */ /* 0x000fe20003800000 */
[----:B------:R-:W-:-:S03]  /*1e70*/  PRMT R56, R22, 0x7610, R56 ;  /* 0x0000761016387816 */ /* 0x000fc60000000038 */
[----:B------:R-:W-:-:S04]  /*1e80*/  FMUL R23, R23, R14 ;  /* 0x0000000e17177220 */ /* 0x000fc80000400000 */
[----:B------:R-:W-:-:S05]  /*1e90*/  FFMA R23, R66, R0, R23 ;  /* 0x0000000042177223 */ /* 0x000fca0000000017 */
[----:B------:R-:W-:-:S04]  /*1ea0*/  F2FP.F16.F32.PACK_AB R23, RZ, R23 ;  /* 0x00000017ff17723e */ /* 0x000fc800000000ff */
[----:B------:R-:W-:-:S05]  /*1eb0*/  PRMT R58, R23, 0x7610, R58 ;  /* 0x00007610173a7816 */ /* 0x000fca000000003a */
[----:B------:R0:W-:Y:S01]  /*1ec0*/  @P0 STG.E.U16 desc[UR12][R20.64+0x20], R58 ;  /* 0x0000203a14000986 */ /* 0x0001e2000c10150c */
[----:B------:R-:W-:-:S05]  /*1ed0*/  IADD3 R59, P0, R6, 0x40, RZ ;  /* 0x00000040063b7810 */ /* 0x000fca0007f1e0ff */
[----:B------:R-:W-:Y:S01]  /*1ee0*/  IMAD.X R23, RZ, RZ, R7, P0 ;  /* 0x000000ffff177224 */ /* 0x000fe200000e0607 */
[----:B------:R-:W-:-:S13]  /*1ef0*/  ISETP.GT.AND P0, PT, R16, 0x8, P1 ;  /* 0x000000081000780c */ /* 0x000fda0000f04270 */
[----:B0-----:R-:W-:Y:S05]  /*1f00*/  @!P0 BRA `(.L_x_42) ;  /* 0x0000000000048947 */ /* 0x001fea0003800000 */
[----:B------:R0:W5:Y:S02]  /*1f10*/  LDG.E.LTC128B.U16 R56, desc[UR12][R12.64+0x22] ;  /* 0x0000220c0c387981 */ /* 0x000164000c1e1520 */
.L_x_42:
[----:B------:R-:W-:Y:S05]  /*1f20*/  BSYNC B0 ;  /* 0x0000000000007941 */ /* 0x000fea0003800000 */
.L_x_41:
[----:B-----5:R-:W-:Y:S01]  /*1f30*/  HADD2.F32 R7, -RZ, R56.H0_H0 ;  /* 0x20000038ff077230 */ /* 0x020fe20000004100 */
[----:B------:R-:W-:Y:S01]  /*1f40*/  ISETP.GT.AND P2, PT, R15, 0x18, PT ;  /* 0x000000180f00780c */ /* 0x000fe20003f44270 */
[----:B------:R-:W-:Y:S01]  /*1f50*/  IMAD.WIDE.U32 R10, R59, UR6, R10 ;  /* 0x000000063b0a7c25 */ /* 0x000fe2000f8e000a */
[----:B------:R-:W-:Y:S03]  /*1f60*/  BSSY B0, `(.L_x_43) ;  /* 0x0000014000007945 */ /* 0x000fe60003800000 */
[----:B------:R-:W-:-:S04]  /*1f70*/  FMUL R6, R7, R14 ;  /* 0x0000000e07067220 */ /* 0x000fc80000400000 */
[----:B------:R-:W-:-:S05]  /*1f80*/  FFMA R6, R67, R0, R6 ;  /* 0x0000000043067223 */ /* 0x000fca0000000006 */
[----:B------:R-:W-:Y:S01]  /*1f90*/  F2FP.F16.F32.PACK_AB R7, RZ, R6 ;  /* 0x00000006ff07723e */ /* 0x000fe200000000ff */
[----:B------:R-:W-:Y:S02]  /*1fa0*/  IMAD R6, R23, UR6, RZ ;  /* 0x0000000617067c24 */ /* 0x000fe4000f8e02ff */
[----:B------:R-:W-:Y:S01]  /*1fb0*/  IMAD.WIDE.U32 R22, R59, UR6, R8 ;  /* 0x000000063b167c25 */ /* 0x000fe2000f8e0008 */
[----:B------:R-:W-:-:S03]  /*1fc0*/  PRMT R58, R7, 0x7610, R58 ;  /* 0x00007610073a7816 */ /* 0x000fc6000000003a */
[----:B------:R-:W-:Y:S02]  /*1fd0*/  IMAD R61, R59, UR7, R6 ;  /* 0x000000073b3d7c24 */ /* 0x000fe4000f8e0206 */
[----:B------:R0:W-:Y:S01]  /*1fe0*/  @P0 STG.E.U16 desc[UR12][R20.64+0x22], R58 ;  /* 0x0000223a14000986 */ /* 0x0001e2000c10150c */
[----:B------:R-:W-:Y:S01]  /*1ff0*/  LEA R6, P0, R22, UR8, 0x1 ;  /* 0x0000000816067c11 */ /* 0x000fe2000f8008ff */
[----:B------:R-:W-:-:S05]  /*2000*/  IMAD.IADD R7, R23, 0x1, R61 ;  /* 0x0000000117077824 */ /* 0x000fca00078e023d */
[----:B------:R-:W-:Y:S02]  /*2010*/  LEA.HI.X R7, R22, UR9, R7, 0x1, P0 ;  /* 0x0000000916077c11 */ /* 0x000fe400080f0c07 */
[----:B------:R-:W-:-:S04]  /*2020*/  IADD3 R10, P0, R8, R10, RZ ;  /* 0x0000000a080a7210 */ /* 0x000fc80007f1e0ff */
[----:B------:R-:W-:Y:S02]  /*2030*/  IADD3.X R9, R9, R61, R11, P0, !PT ;  /* 0x0000003d09097210 */ /* 0x000fe400007fe40b */
[----:B------:R-:W-:-:S04]  /*2040*/  LEA R8, P0, R10, UR8, 0x1 ;  /* 0x000000080a087c11 */ /* 0x000fc8000f8008ff */
[----:B------:R-:W-:Y:S02]  /*2050*/  LEA.HI.X R9, R10, UR9, R9, 0x1, P0 ;  /* 0x000000090a097c11 */ /* 0x000fe400080f0c09 */
[----:B------:R-:W-:Y:S02]  /*2060*/  ISETP.GT.AND P0, PT, R16, RZ, P2 ;  /* 0x000000ff1000720c */ /* 0x000fe40001704270 */
[----:B------:R-:W-:-:S11]  /*2070*/  P2R R10, PR, RZ, 0x4 ;  /* 0x00000004ff0a7803 */ /* 0x000fd60000000000 */
[----:B0-----:R-:W-:Y:S05]  /*2080*/  @!P0 BRA `(.L_x_44) ;  /* 0x0000000000048947 */ /* 0x001fea0003800000 */
[----:B------:R0:W5:Y:S02]  /*2090*/  LDG.E.LTC128B.U16 R56, desc[UR12][R4.64+0x30] ;  /* 0x0000300c04387981 */ /* 0x000164000c1e1520 */
.L_x_44:
[----:B------:R-:W-:Y:S05]  /*20a0*/  BSYNC B0 ;  /* 0x0000000000007941 */ /* 0x000fea0003800000 */
.L_x_43:
[----:B-----5:R-:W-:Y:S01]  /*20b0*/  HADD2.F32 R11, -RZ, R56.H0_H0 ;  /* 0x20000038ff0b7230 */ /* 0x020fe20000004100 */
[----:B------:R-:W-:Y:S01]  /*20c0*/  ISETP.GT.AND P1, PT, R15, 0x19, PT ;  /* 0x000000190f00780c */ /* 0x000fe20003f24270 */
[----:B------:R-:W-:Y:S03]  /*20d0*/  BSSY B0, `(.L_x_45) ;  /* 0x0000009000007945 */ /* 0x000fe60003800000 */
[----:B------:R-:W-:Y:S01]  /*20e0*/  FMUL R11, R11, R14 ;  /* 0x0000000e0b0b7220 */ /* 0x000fe20000400000 */
[----:B------:R-:W-:-:S03]  /*20f0*/  P2R R10, PR, RZ, 0x2 ;  /* 0x00000002ff0a7803 */ /* 0x000fc60000000000 */
[----:B------:R-:W-:-:S05]  /*2100*/  FFMA R11, R68, R0, R11 ;  /* 0x00000000440b7223 */ /* 0x000fca000000000b */
[----:B------:R-:W-:-:S05]  /*2110*/  F2FP.F16.F32.PACK_AB R11, RZ, R11 ;  /* 0x0000000bff0b723e */ /* 0x000fca00000000ff */
[----:B------:R0:W-:Y:S01]  /*2120*/  @P0 STG.E.U16 desc[UR12][R2.64+0x30], R11 ;  /* 0x0000300b02000986 */ /* 0x0001e2000c10150c */
[----:B------:R-:W-:-:S13]  /*2130*/  ISETP.GT.AND P0, PT, R16, RZ, P1 ;  /* 0x000000ff1000720c */ /* 0x000fda0000f04270 */
[----:B0-----:R-:W-:Y:S05]  /*2140*/  @!P0 BRA `(.L_x_46) ;  /* 0x0000000000048947 */ /* 0x001fea0003800000 */
[----:B------:R0:W5:Y:S02]  /*2150*/  LDG.E.LTC128B.U16 R56, desc[UR12][R4.64+0x32] ;  /* 0x0000320c04387981 */ /* 0x000164000c1e1520 */
.L_x_46:
[----:B------:R-:W-:Y:S05]  /*2160*/  BSYNC B0 ;  /* 0x0000000000007941 */ /* 0x000fea0003800000 */
.L_x_45:
[----:B-----5:R-:W-:Y:S01]  /*2170*/  HADD2.F32 R11, -RZ, R56.H0_H0 ;  /* 0x20000038ff0b7230 */ /* 0x020fe20000004100 */
[----:B------:R-:W-:Y:S04]  /*2180*/  BSSY B0, `(.L_x_47) ;  /* 0x0000008000007945 */ /* 0x000fe80003800000 */
[----:B------:R-:W-:-:S04]  /*2190*/  FMUL R10, R11, R14 ;  /* 0x0000000e0b0a7220 */ /* 0x000fc80000400000 */
[----:B------:R-:W-:-:S05]  /*21a0*/  FFMA R10, R69, R0, R10 ;  /* 0x00000000450a7223 */ /* 0x000fca000000000a */
[----:B------:R-:W-:-:S05]  /*21b0*/  F2FP.F16.F32.PACK_AB R10, RZ, R10 ;  /* 0x0000000aff0a723e */ /* 0x000fca00000000ff */
[----:B------:R0:W-:Y:S01]  /*21c0*/  @P0 STG.E.U16 desc[UR12][R2.64+0x32], R10 ;  /* 0x0000320a02000986 */ /* 0x0001e2000c10150c */
[----:B------:R-:W-:-:S13]  /*21d0*/  ISETP.GT.AND P0, PT, R16, 0x8, P2 ;  /* 0x000000081000780c */ /* 0x000fda0001704270 */
[----:B0-----:R-:W-:Y:S05]  /*21e0*/  @!P0 BRA `(.L_x_48) ;  /* 0x0000000000048947 */ /* 0x001fea0003800000 */
[----:B------:R0:W5:Y:S02]  /*21f0*/  LDG.E.LTC128B.U16 R56, desc[UR12][R12.64+0x30] ;  /* 0x0000300c0c387981 */ /* 0x000164000c1e1520 */
.L_x_48:
[----:B------:R-:W-:Y:S05]  /*2200*/  BSYNC B0 ;  /* 0x0000000000007941 */ /* 0x000fea0003800000 */
.L_x_47:
        /* <DEDUP_REMOVED lines=9> */
.L_x_50:
[----:B------:R-:W-:Y:S05]  /*22a0*/  BSYNC B0 ;  /* 0x0000000000007941 */ /* 0x000fea0003800000 */
.L_x_49:
        /* <DEDUP_REMOVED lines=11> */
.L_x_52:
[----:B------:R-:W-:Y:S05]  /*2360*/  BSYNC B0 ;  /* 0x0000000000007941 */ /* 0x000fea0003800000 */
.L_x_51:
        /* <DEDUP_REMOVED lines=11> */
.L_x_54:
[----:B------:R-:W-:Y:S05]  /*2420*/  BSYNC B0 ;  /* 0x0000000000007941 */ /* 0x000fea0003800000 */
.L_x_53:
        /* <DEDUP_REMOVED lines=9> */
.L_x_56:
[----:B------:R-:W-:Y:S05]  /*24c0*/  BSYNC B0 ;  /* 0x0000000000007941 */ /* 0x000fea0003800000 */
.L_x_55:
        /* <DEDUP_REMOVED lines=9> */
.L_x_58:
[----:B------:R-:W-:Y:S05]  /*2560*/  BSYNC B0 ;  /* 0x0000000000007941 */ /* 0x000fea0003800000 */
.L_x_57:
        /* <DEDUP_REMOVED lines=11> */
.L_x_60:
[----:B------:R-:W-:Y:S05]  /*2620*/  BSYNC B0 ;  /* 0x0000000000007941 */ /* 0x000fea0003800000 */
.L_x_59:
[----:B-----5:R-:W-:Y:S01]  /*2630*/  HADD2.F32 R11, -RZ, R56.H0_H0 ;  /* 0x20000038ff0b7230 */ /* 0x020fe20000004100 */
[----:B------:R-:W-:Y:S01]  /*2640*/  ISETP.GT.AND P4, PT, R15, 0x29, PT ;  /* 0x000000290f00780c */ /* 0x000fe20003f84270 */
[----:B------:R-:W-:Y:S03]  /*2650*/  BSSY B0, `(.L_x_61) ;  /* 0x0000008000007945 */ /* 0x000fe60003800000 */
[----:B------:R-:W-:-:S04]  /*2660*/  FMUL R11, R11, R14 ;  /* 0x0000000e0b0b7220 */ /* 0x000fc80000400000 */
[----:B------:R-:W-:-:S05]  /*2670*/  FFMA R11, R76, R0, R11 ;  /* 0x000000004c0b7223 */ /* 0x000fca000000000b */
[----:B------:R-:W-:-:S05]  /*2680*/  F2FP.F16.F32.PACK_AB R11, RZ, R11 ;  /* 0x0000000bff0b723e */ /* 0x000fca00000000ff */
[----:B------:R0:W-:Y:S01]  /*2690*/  @P0 STG.E.U16 desc[UR12][R2.64+0x50], R11 ;  /* 0x0000500b02000986 */ /* 0x0001e2000c10150c */
[----:B------:R-:W-:-:S13]  /*26a0*/  ISETP.GT.AND P0, PT, R16, RZ, P4 ;  /* 0x000000ff1000720c */ /* 0x000fda0002704270 */
[----:B0-----:R-:W-:Y:S05]  /*26b0*/  @!P0 BRA `(.L_x_62) ;  /* 0x0000000000048947 */ /* 0x001fea0003800000 */
[----:B------:R0:W5:Y:S02]  /*26c0*/  LDG.E.LTC128B.U16 R56, desc[UR12][R4.64+0x52] ;  /* 0x0000520c04387981 */ /* 0x000164000c1e1520 */
.L_x_62:
[----:B------:R-:W-:Y:S05]  /*26d0*/  BSYNC B0 ;  /* 0x0000000000007941 */ /* 0x000fea0003800000 */
.L_x_61:
        /* <DEDUP_REMOVED lines=9> */
.L_x_64:
[----:B------:R-:W-:Y:S05]  /*2770*/  BSYNC B0 ;  /* 0x0000000000007941 */ /* 0x000fea0003800000 */
.L_x_63:
        /* <DEDUP_REMOVED lines=9> */
.L_x_66:
[----:B------:R-:W-:Y:S05]  /*2810*/  BSYNC B0 ;  /* 0x0000000000007941 */ /* 0x000fea0003800000 */
.L_x_65:
        /* <DEDUP_REMOVED lines=10> */
.L_x_68:
[----:B------:R-:W-:Y:S05]  /*28c0*/  BSYNC B0 ;  /* 0x0000000000007941 */ /* 0x000fea0003800000 */
.L_x_67:
        /* <DEDUP_REMOVED lines=10> */
.L_x_70:
[----:B------:R-:W-:Y:S05]  /*2970*/  BSYNC B0 ;  /* 0x0000000000007941 */ /* 0x000fea0003800000 */
.L_x_69:
        /* <DEDUP_REMOVED lines=9> */
.L_x_72:
[----:B------:R-:W-:Y:S05]  /*2a10*/  BSYNC B0 ;  /* 0x0000000000007941 */ /* 0x000fea0003800000 */
.L_x_71:
        /* <DEDUP_REMOVED lines=9> */
.L_x_74:
[----:B------:R-:W-:Y:S05]  /*2ab0*/  BSYNC B0 ;  /* 0x0000000000007941 */ /* 0x000fea0003800000 */
.L_x_73:
        /* <DEDUP_REMOVED lines=10> */
.L_x_76:
[----:B------:R-:W-:Y:S05]  /*2b60*/  BSYNC B0 ;  /* 0x0000000000007941 */ /* 0x000fea0003800000 */
.L_x_75:
[----:B-----5:R-:W-:Y:S01]  /*2b70*/  HADD2.F32 R11, -RZ, R56.H0_H0 ;  /* 0x20000038ff0b7230 */ /* 0x020fe20000004100 */
[----:B------:R-:W-:Y:S04]  /*2b80*/  BSSY B0, `(.L_x_77) ;  /* 0x000000d000007945 */ /* 0x000fe80003800000 */
[----:B------:R-:W-:-:S04]  /*2b90*/  FMUL R11, R11, R14 ;  /* 0x0000000e0b0b7220 */ /* 0x000fc80000400000 */
[----:B------:R-:W-:-:S05]  /*2ba0*/  FFMA R11, R84, R0, R11 ;  /* 0x00000000540b7223 */ /* 0x000fca000000000b */
[----:B------:R-:W-:-:S05]  /*2bb0*/  F2FP.F16.F32.PACK_AB R11, RZ, R11 ;  /* 0x0000000bff0b723e */ /* 0x000fca00000000ff */
[----:B------:R1:W-:Y:S01]  /*2bc0*/  @P0 STG.E.U16 desc[UR12][R2.64+0x70], R11 ;  /* 0x0000700b02000986 */ /* 0x0003e2000c10150c */
[----:B------:R-:W-:-:S05]  /*2bd0*/  IADD3 R22, P0, R57, R20, RZ ;  /* 0x0000001439167210 */ /* 0x000fca0007f1e0ff */
[----:B------:R-:W-:Y:S01]  /*2be0*/  IMAD.X R23, R17, 0x1, R21, P0 ;  /* 0x0000000111177824 */ /* 0x000fe200000e0615 */
[----:B------:R-:W-:-:S05]  /*2bf0*/  IADD3 R10, P0, R57, R2, RZ ;  /* 0x00000002390a7210 */ /* 0x000fca0007f1e0ff */
[----:B-1----:R-:W-:Y:S01]  /*2c00*/  IMAD.X R11, R17, 0x1, R3, P0 ;  /* 0x00000001110b7824 */ /* 0x002fe200000e0603 */
[----:B------:R-:W-:-:S04]  /*2c10*/  ISETP.GT.AND P0, PT, R15, 0x39, PT ;  /* 0x000000390f00780c */ /* 0x000fc80003f04270 */
[----:B------:R-:W-:-:S13]  /*2c20*/  ISETP.GT.AND P5, PT, R16, RZ, P0 ;  /* 0x000000ff1000720c */ /* 0x000fda00007a4270 */
[----:B------:R-:W-:Y:S05]  /*2c30*/  @!P5 BRA `(.L_x_78) ;  /* 0x000000000004d947 */ /* 0x000fea0003800000 */
[----:B------:R1:W5:Y:S02]  /*2c40*/  LDG.E.LTC128B.U16 R56, desc[UR12][R4.64+0x72] ;  /* 0x0000720c04387981 */ /* 0x000364000c1e1520 */
.L_x_78:
[----:B------:R-:W-:Y:S05]  /*2c50*/  BSYNC B0 ;  /* 0x0000000000007941 */ /* 0x000fea0003800000 */
.L_x_77:
[----:B01-345:R-:W-:Y:S01]  /*2c60*/  HADD2.F32 R5, -RZ, R56.H0_H0 ;  /* 0x20000038ff057230 */ /* 0x03bfe20000004100 */
        /* <DEDUP_REMOVED lines=8> */
.L_x_80:
[----:B------:R-:W-:Y:S05]  /*2cf0*/  BSYNC B0 ;  /* 0x0000000000007941 */ /* 0x000fea0003800000 */
.L_x_79:
[----:B-----5:R-:W-:Y:S01]  /*2d00*/  HADD2.F32 R3, -RZ, R56.H0_H0 ;  /* 0x20000038ff037230 */ /* 0x020fe20000004100 */
[----:B------:R-:W-:Y:S04]  /*2d10*/  BSSY B0, `(.L_x_81) ;  /* 0x0000008000007945 */ /* 0x000fe80003800000 */
[----:B------:R-:W-:-:S04]  /*2d20*/  FMUL R3, R3, R14 ;  /* 0x0000000e03037220 */ /* 0x000fc80000400000 */
[----:B------:R-:W-:-:S05]  /*2d30*/  FFMA R3, R86, R0, R3 ;  /* 0x0000000056037223 */ /* 0x000fca0000000003 */
[----:B------:R-:W-:-:S05]  /*2d40*/  F2FP.F16.F32.PACK_AB R3, RZ, R3 ;  /* 0x00000003ff03723e */ /* 0x000fca00000000ff */
[----:B------:R1:W-:Y:S01]  /*2d50*/  @P5 STG.E.U16 desc[UR12][R20.64+0x70], R3 ;  /* 0x0000700314005986 */ /* 0x0003e2000c10150c */
[----:B------:R-:W-:-:S13]  /*2d60*/  ISETP.GT.AND P5, PT, R16, 0x8, P0 ;  /* 0x000000081000780c */ /* 0x000fda00007a4270 */
[----:B-1----:R-:W-:Y:S05]  /*2d70*/  @!P5 BRA `(.L_x_82) ;  /* 0x000000000004d947 */ /* 0x002fea0003800000 */
[----:B------:R1:W5:Y:S02]  /*2d80*/  LDG.E.LTC128B.U16 R56, desc[UR12][R12.64+0x72] ;  /* 0x0000720c0c387981 */ /* 0x000364000c1e1520 */
.L_x_82:
[----:B------:R-:W-:Y:S05]  /*2d90*/  BSYNC B0 ;  /* 0x0000000000007941 */ /* 0x000fea0003800000 */
.L_x_81:
[----:B-----5:R-:W-:-:S05]  /*2da0*/  HADD2.F32 R3, -RZ, R56.H0_H0 ;  /* 0x20000038ff037230 */ /* 0x020fca0000004100 */
[----:B------:R-:W-:-:S04]  /*2db0*/  FMUL R2, R3, R14 ;  /* 0x0000000e03027220 */ /* 0x000fc80000400000 */
[----:B------:R-:W-:-:S05]  /*2dc0*/  FFMA R2, R87, R0, R2 ;  /* 0x0000000057027223 */ /* 0x000fca0000000002 */
[----:B------:R-:W-:-:S05]  /*2dd0*/  F2FP.F16.F32.PACK_AB R2, RZ, R2 ;  /* 0x00000002ff02723e */ /* 0x000fca00000000ff */
[----:B------:R3:W-:Y:S01]  /*2de0*/  @P5 STG.E.U16 desc[UR12][R20.64+0x72], R2 ;  /* 0x0000720214005986 */ /* 0x0007e2000c10150c */
[----:B------:R-:W-:-:S04]  /*2df0*/  ISETP.GT.AND P5, PT, R15, RZ, PT ;  /* 0x000000ff0f00720c */ /* 0x000fc80003fa4270 */
[----:B------:R-:W-:-:S13]  /*2e00*/  ISETP.GT.AND P5, PT, R16, 0x40, P5 ;  /* 0x000000401000780c */ /* 0x000fda0002fa4270 */
[----:B------:R-:W4:Y:S01]  /*2e10*/  @P5 LDG.E.LTC128B.U16 R56, desc[UR12][R6.64] ;  /* 0x0000000c06385981 */ /* 0x000f22000c1e1520 */
[----:B------:R-:W-:Y:S01]  /*2e20*/  BSSY B0, `(.L_x_83) ;  /* 0x000000a000007945 */ /* 0x000fe20003800000 */
[----:B----4-:R-:W-:-:S05]  /*2e30*/  HADD2.F32 R3, -RZ, R56.H0_H0 ;  /* 0x20000038ff037230 */ /* 0x010fca0000004100 */
[----:B------:R-:W-:-:S04]  /*2e40*/  FMUL R3, R3, R14 ;  /* 0x0000000e03037220 */ /* 0x000fc80000400000 */
[----:B------:R-:W-:-:S05]  /*2e50*/  FFMA R3, R24, R0, R3 ;  /* 0x0000000018037223 */ /* 0x000fca0000000003 */
[----:B------:R-:W-:-:S05]  /*2e60*/  F2FP.F16.F32.PACK_AB R3, RZ, R3 ;  /* 0x00000003ff03723e */ /* 0x000fca00000000ff */
[----:B------:R3:W-:Y:S01]  /*2e70*/  @P5 STG.E.U16 desc[UR12][R10.64], R3 ;  /* 0x000000030a005986 */ /* 0x0007e2000c10150c */
[----:B------:R-:W-:-:S04]  /*2e80*/  ISETP.GT.AND P5, PT, R15, 0x1, PT ;  /* 0x000000010f00780c */ /* 0x000fc80003fa4270 */
[----:B------:R-:W-:-:S13]  /*2e90*/  ISETP.GT.AND P5, PT, R16, 0x40, P5 ;  /* 0x000000401000780c */ /* 0x000fda0002fa4270 */
[----:B---3--:R-:W-:Y:S05]  /*2ea0*/  @!P5 BRA `(.L_x_84) ;  /* 0x000000000004d947 */ /* 0x008fea0003800000 */
[----:B------:R3:W5:Y:S02]  /*2eb0*/  LDG.E.LTC128B.U16 R56, desc[UR12][R6.64+0x2] ;  /* 0x0000020c06387981 */ /* 0x000764000c1e1520 */
.L_x_84:
[----:B------:R-:W-:Y:S05]  /*2ec0*/  BSYNC B0 ;  /* 0x0000000000007941 */ /* 0x000fea0003800000 */
.L_x_83:
[----:B-----5:R-:W-:Y:S01]  /*2ed0*/  HADD2.F32 R3, -RZ, R56.H0_H0 ;  /* 0x20000038ff037230 */ /* 0x020fe20000004100 */
[----:B------:R-:W-:Y:S04]  /*2ee0*/  BSSY B0, `(.L_x_85) ;  /* 0x000000c000007945 */ /* 0x000fe80003800000 */
[----:B------:R-:W-:Y:S01]  /*2ef0*/  FMUL R2, R3, R14 ;  /* 0x0000000e03027220 */ /* 0x000fe20000400000 */
[----:B------:R-:W-:-:S03]  /*2f00*/  @P5 IMAD.MOV.U32 R3, RZ, RZ, R11 ;  /* 0x000000ffff035224 */ /* 0x000fc600078e000b */
[----:B------:R-:W-:-:S05]  /*2f10*/  FFMA R2, R25, R0, R2 ;  /* 0x0000000019027223 */ /* 0x000fca0000000002 */
[----:B------:R-:W-:-:S04]  /*2f20*/  F2FP.F16.F32.PACK_AB R2, RZ, R2 ;  /* 0x00000002ff02723e */ /* 0x000fc800000000ff */
[----:B------:R-:W-:Y:S01]  /*2f30*/  PRMT R4, R2, 0x7610, R4 ;  /* 0x0000761002047816 */ /* 0x000fe20000000004 */
[----:B------:R-:W-:-:S05]  /*2f40*/  @P5 IMAD.MOV.U32 R2, RZ, RZ, R10 ;  /* 0x000000ffff025224 */ /* 0x000fca00078e000a */
[----:B------:R4:W-:Y:S01]  /*2f50*/  @P5 STG.E.U16 desc[UR12][R2.64+0x2], R4 ;  /* 0x0000020402005986 */ /* 0x0009e2000c10150c */
[----:B------:R-:W-:-:S04]  /*2f60*/  ISETP.GT.AND P5, PT, R15, RZ, PT ;  /* 0x000000ff0f00720c */ /* 0x000fc80003fa4270 */
[----:B------:R-:W-:-:S13]  /*2f70*/  ISETP.GT.AND P5, PT, R16, 0x48, P5 ;  /* 0x000000481000780c */ /* 0x000fda0002fa4270 */
[----:B----4-:R-:W-:Y:S05]  /*2f80*/  @!P5 BRA `(.L_x_86) ;  /* 0x000000000004d947 */ /* 0x010fea0003800000 */
[----:B------:R4:W5:Y:S02]  /*2f90*/  LDG.E.LTC128B.U16 R56, desc[UR12][R8.64] ;  /* 0x0000000c08387981 */ /* 0x000964000c1e1520 */
.L_x_86:
[----:B------:R-:W-:Y:S05]  /*2fa0*/  BSYNC B0 ;  /* 0x0000000000007941 */ /* 0x000fea0003800000 */
.L_x_85:
[----:B-----5:R-:W-:Y:S01]  /*2fb0*/  HADD2.F32 R3, -RZ, R56.H0_H0 ;  /* 0x20000038ff037230 */ /* 0x020fe20000004100 */
[----:B------:R-:W-:Y:S04]  /*2fc0*/  BSSY B0, `(.L_x_87) ;  /* 0x0000009000007945 */ /* 0x000fe80003800000 */
[----:B------:R-:W-:-:S04]  /*2fd0*/  FMUL R3, R3, R14 ;  /* 0x0000000e03037220 */ /* 0x000fc80000400000 */
[----:B------:R-:W-:-:S05]  /*2fe0*/  FFMA R3, R26, R0, R3 ;  /* 0x000000001a037223 */ /* 0x000fca0000000003 */
[----:B------:R-:W-:-:S05]  /*2ff0*/  F2FP.F16.F32.PACK_AB R3, RZ, R3 ;  /* 0x00000003ff03723e */ /* 0x000fca00000000ff */
[----:B------:R0:W-:Y:S01]  /*3000*/  @P5 STG.E.U16 desc[UR12][R22.64], R3 ;  /* 0x0000000316005986 */ /* 0x0001e2000c10150c */
[----:B------:R-:W-:-:S04]  /*3010*/  ISETP.GT.AND P5, PT, R15, 0x1, PT ;  /* 0x000000010f00780c */ /* 0x000fc80003fa4270 */
[----:B------:R-:W-:-:S13]  /*3020*/  ISETP.GT.AND P5, PT, R16, 0x48, P5 ;  /* 0x000000481000780c */ /* 0x000fda0002fa4270 */
[----:B0-----:R-:W-:Y:S05]  /*3030*/  @!P5 BRA `(.L_x_88) ;  /* 0x000000000004d947 */ /* 0x001fea0003800000 */
[----:B------:R0:W5:Y:S02]  /*3040*/  LDG.E.LTC128B.U16 R56, desc[UR12][R8.64+0x2] ;  /* 0x0000020c08387981 */ /* 0x000164000c1e1520 */
.L_x_88:
[----:B------:R-:W-:Y:S05]  /*3050*/  BSYNC B0 ;  /* 0x0000000000007941 */ /* 0x000fea0003800000 */
.L_x_87:
        /* <DEDUP_REMOVED lines=10> */
.L_x_90:
[----:B------:R-:W-:Y:S05]  /*3100*/  BSYNC B0 ;  /* 0x0000000000007941 */ /* 0x000fea0003800000 */
.L_x_89:
[----:B-----5:R-:W-:Y:S01]  /*3110*/  HADD2.F32 R3, -RZ, R56.H0_H0 ;  /* 0x20000038ff037230 */ /* 0x020fe20000004100 */
[----:B------:R-:W-:Y:S01]  /*3120*/  BSSY B0, `(.L_x_91) ;  /* 0x000000c000007945 */ /* 0x000fe20003800000 */
[----:B------:R-:W-:-:S03]  /*3130*/  @P5 IMAD.MOV.U32 R2, RZ, RZ, R10 ;  /* 0x000000ffff025224 */ /* 0x000fc600078e000a */
[----:B------:R-:W-:-:S04]  /*3140*/  FMUL R3, R3, R14 ;  /* 0x0000000e03037220 */ /* 0x000fc80000400000 */
[----:B------:R-:W-:-:S05]  /*3150*/  FFMA R3, R28, R0, R3 ;  /* 0x000000001c037223 */ /* 0x000fca0000000003 */
[----:B------:R-:W-:-:S04]  /*3160*/  F2FP.F16.F32.PACK_AB R3, RZ, R3 ;  /* 0x00000003ff03723e */ /* 0x000fc800000000ff */
[----:B------:R-:W-:Y:S01]  /*3170*/  PRMT R4, R3, 0x7610, R4 ;  /* 0x0000761003047816 */ /* 0x000fe20000000004 */
[----:B------:R-:W-:-:S05]  /*3180*/  @P5 IMAD.MOV.U32 R3, RZ, RZ, R11 ;  /* 0x000000ffff035224 */ /* 0x000fca00078e000b */
[----:B------:R0:W-:Y:S01]  /*3190*/  @P5 STG.E.U16 desc[UR12][R2.64+0x10], R4 ;  /* 0x0000100402005986 */ /* 0x0001e2000c10150c */
[----:B------:R-:W-:-:S04]  /*31a0*/  ISETP.GT.AND P5, PT, R15, 0x9, PT ;  /* 0x000000090f00780c */ /* 0x000fc80003fa4270 */
[----:B------:R-:W-:-:S13]  /*31b0*/  ISETP.GT.AND P5, PT, R16, 0x40, P5 ;  /* 0x000000401000780c */ /* 0x000fda0002fa4270 */
[----:B0-----:R-:W-:Y:S05]  /*31c0*/  @!P5 BRA `(.L_x_92) ;  /* 0x000000000004d947 */ /* 0x001fea0003800000 */
[----:B------:R0:W5:Y:S02]  /*31d0*/  LDG.E.LTC128B.U16 R56, desc[UR12][R6.64+0x12] ;  /* 0x0000120c06387981 */ /* 0x000164000c1e1520 */
.L_x_92:
[----:B------:R-:W-:Y:S05]  /*31e0*/  BSYNC B0 ;  /* 0x0000000000007941 */ /* 0x000fea0003800000 */
.L_x_91:
        /* <DEDUP_REMOVED lines=13> */
.L_x_94:
[----:B------:R-:W-:Y:S05]  /*32c0*/  BSYNC B0 ;  /* 0x0000000000007941 */ /* 0x000fea0003800000 */
.L_x_93:
        /* <DEDUP_REMOVED lines=10> */
.L_x_96:
[----:B------:R-:W-:Y:S05]  /*3370*/  BSYNC B0 ;  /* 0x0000000000007941 */ /* 0x000fea0003800000 */
.L_x_95:
        /* <DEDUP_REMOVED lines=13> */
.L_x_98:
[----:B------:R-:W-:Y:S05]  /*3450*/  BSYNC B0 ;  /* 0x0000000000007941 */ /* 0x000fea0003800000 */
.L_x_97:
        /* <DEDUP_REMOVED lines=13> */
.L_x_100:
[----:B------:R-:W-:Y:S05]  /*3530*/  BSYNC B0 ;  /* 0x0000000000007941 */ /* 0x000fea0003800000 */
.L_x_99:
        /* <DEDUP_REMOVED lines=13> */
.L_x_102:
[----:B------:R-:W-:Y:S05]  /*3610*/  BSYNC B0 ;  /* 0x0000000000007941 */ /* 0x000fea0003800000 */
.L_x_101:
        /* <DEDUP_REMOVED lines=13> */
.L_x_104:
[----:B------:R-:W-:Y:S05]  /*36f0*/  BSYNC B0 ;  /* 0x0000000000007941 */ /* 0x000fea0003800000 */
.L_x_103:
        /* <DEDUP_REMOVED lines=13> */
.L_x_106:
[----:B------:R-:W-:Y:S05]  /*37d0*/  BSYNC B0 ;  /* 0x0000000000007941 */ /* 0x000fea0003800000 */
.L_x_105:
        /* <DEDUP_REMOVED lines=13> */
.L_x_108:
[----:B------:R-:W-:Y:S05]  /*38b0*/  BSYNC B0 ;  /* 0x0000000000007941 */ /* 0x000fea0003800000 */
.L_x_107:
        /* <DEDUP_REMOVED lines=13> */
.L_x_110:
[----:B------:R-:W-:Y:S05]  /*3990*/  BSYNC B0 ;  /* 0x0000000000007941 */ /* 0x000fea0003800000 */
.L_x_109:
        /* <DEDUP_REMOVED lines=13> */
.L_x_112:
[----:B------:R-:W-:Y:S05]  /*3a70*/  BSYNC B0 ;  /* 0x0000000000007941 */ /* 0x000fea0003800000 */
.L_x_111:
        /* <DEDUP_REMOVED lines=13> */
.L_x_114:
[----:B------:R-:W-:Y:S05]  /*3b50*/  BSYNC B0 ;  /* 0x0000000000007941 */ /* 0x000fea0003800000 */
.L_x_113:
        /* <DEDUP_REMOVED lines=13> */
.L_x_116:
[----:B------:R-:W-:Y:S05]  /*3c30*/  BSYNC B0 ;  /* 0x0000000000007941 */ /* 0x000fea0003800000 */
.L_x_115:
        /* <DEDUP_REMOVED lines=13> */
.L_x_118:
[----:B------:R-:W-:Y:S05]  /*3d10*/  BSYNC B0 ;  /* 0x0000000000007941 */ /* 0x000fea0003800000 */
.L_x_117:
        /* <DEDUP_REMOVED lines=13> */
.L_x_120:
[----:B------:R-:W-:Y:S05]  /*3df0*/  BSYNC B0 ;  /* 0x0000000000007941 */ /* 0x000fea0003800000 */
.L_x_119:
        /* <DEDUP_REMOVED lines=9> */
[----:B------:R-:W-:-:S13]  /*3e90*/  ISETP.GT.AND P5, PT, R16, 0x40, P6 ;  /* 0x000000401000780c */ /* 0x000fda00037a4270 */
[----:B0-----:R-:W-:Y:S05]  /*3ea0*/  @!P5 BRA `(.L_x_122) ;  /* 0x000000000004d947 */ /* 0x001fea0003800000 */
[----:B------:R0:W5:Y:S02]  /*3eb0*/  LDG.E.LTC128B.U16 R56, desc[UR12][R6.64+0x50] ;  /* 0x0000500c06387981 */ /* 0x000164000c1e1520 */
.L_x_122:
[----:B------:R-:W-:Y:S05]  /*3ec0*/  BSYNC B0 ;  /* 0x0000000000007941 */ /* 0x000fea0003800000 */
.L_x_121:
        /* <DEDUP_REMOVED lines=12> */
.L_x_124:
[----:B------:R-:W-:Y:S05]  /*3f90*/  BSYNC B0 ;  /* 0x0000000000007941 */ /* 0x000fea0003800000 */
.L_x_123:
[----:B-----5:R-:W-:Y:S01]  /*3fa0*/  HADD2.F32 R3, -RZ, R56.H0_H0 ;  /* 0x20000038ff037230 */ /* 0x020fe20000004100 */
[----:B------:R-:W-:Y:S01]  /*3fb0*/  ISETP.GT.AND P6, PT, R16, 0x48, P6 ;  /* 0x000000481000780c */ /* 0x000fe200037c4270 */
[----:B------:R-:W-:Y:S03]  /*3fc0*/  BSSY B0, `(.L_x_125) ;  /* 0x000000a000007945 */ /* 0x000fe60003800000 */
[----:B------:R-:W-:Y:S01]  /*3fd0*/  FMUL R2, R3, R14 ;  /* 0x0000000e03027220 */ /* 0x000fe20000400000 */
[----:B------:R-:W-:-:S03]  /*3fe0*/  @P5 IMAD.MOV.U32 R3, RZ, RZ, R11 ;  /* 0x000000ffff035224 */ /* 0x000fc600078e000b */
[----:B------:R-:W-:-:S05]  /*3ff0*/  FFMA R2, R45, R0, R2 ;  /* 0x000000002d027223 */ /* 0x000fca0000000002 */
[----:B------:R-:W-:-:S04]  /*4000*/  F2FP.F16.F32.PACK_AB R2, RZ, R2 ;  /* 0x00000002ff02723e */ /* 0x000fc800000000ff */
[----:B------:R-:W-:Y:S01]  /*4010*/  PRMT R4, R2, 0x7610, R4 ;  /* 0x0000761002047816 */ /* 0x000fe20000000004 */
[----:B------:R-:W-:-:S05]  /*4020*/  @P5 IMAD.MOV.U32 R2, RZ, RZ, R10 ;  /* 0x000000ffff025224 */ /* 0x000fca00078e000a */
[----:B------:R0:W-:Y:S01]  /*4030*/  @P5 STG.E.U16 desc[UR12][R2.64+0x52], R4 ;  /* 0x0000520402005986 */ /* 0x0001e2000c10150c */
[----:B------:R-:W-:Y:S05]  /*4040*/  @!P6 BRA `(.L_x_126) ;  /* 0x000000000004e947 */ /* 0x000fea0003800000 */
[----:B------:R0:W5:Y:S02]  /*4050*/  LDG.E.LTC128B.U16 R56, desc[UR12][R8.64+0x50] ;  /* 0x0000500c08387981 */ /* 0x000164000c1e1520 */
.L_x_126:
[----:B------:R-:W-:Y:S05]  /*4060*/  BSYNC B0 ;  /* 0x0000000000007941 */ /* 0x000fea0003800000 */
.L_x_125:
[----:B0----5:R-:W-:Y:S01]  /*4070*/  HADD2.F32 R3, -RZ, R56.H0_H0 ;  /* 0x20000038ff037230 */ /* 0x021fe20000004100 */
[----:B------:R-:W-:Y:S01]  /*4080*/  ISETP.GT.AND P4, PT, R16, 0x48, P4 ;  /* 0x000000481000780c */ /* 0x000fe20002784270 */
[----:B------:R-:W-:Y:S01]  /*4090*/  @P6 IMAD.MOV.U32 R2, RZ, RZ, R18 ;  /* 0x000000ffff026224 */ /* 0x000fe200078e0012 */
[----:B------:R-:W-:Y:S02]  /*40a0*/  BSSY B0, `(.L_x_127) ;  /* 0x0000009000007945 */ /* 0x000fe40003800000 */
[----:B------:R-:W-:-:S04]  /*40b0*/  FMUL R3, R3, R14 ;  /* 0x0000000e03037220 */ /* 0x000fc80000400000 */
[----:B------:R-:W-:-:S05]  /*40c0*/  FFMA R3, R46, R0, R3 ;  /* 0x000000002e037223 */ /* 0x000fca0000000003 */
[----:B------:R-:W-:-:S04]  /*40d0*/  F2FP.F16.F32.PACK_AB R3, RZ, R3 ;  /* 0x00000003ff03723e */ /* 0x000fc800000000ff */
[----:B------:R-:W-:Y:S01]  /*40e0*/  PRMT R4, R3, 0x7610, R4 ;  /* 0x0000761003047816 */ /* 0x000fe20000000004 */
[----:B------:R-:W-:-:S05]  /*40f0*/  @P6 IMAD.MOV.U32 R3, RZ, RZ, R19 ;  /* 0x000000ffff036224 */ /* 0x000fca00078e0013 */
[----:B------:R0:W-:Y:S01]  /*4100*/  @P6 STG.E.U16 desc[UR12][R2.64+0x50], R4 ;  /* 0x0000500402006986 */ /* 0x0001e2000c10150c */
[----:B------:R-:W-:Y:S05]  /*4110*/  @!P4 BRA `(.L_x_128) ;  /* 0x000000000004c947 */ /* 0x000fea0003800000 */
[----:B------:R0:W5:Y:S02]  /*4120*/  LDG.E.LTC128B.U16 R56, desc[UR12][R8.64+0x52] ;  /* 0x0000520c08387981 */ /* 0x000164000c1e1520 */
.L_x_128:
[----:B------:R-:W-:Y:S05]  /*4130*/  BSYNC B0 ;  /* 0x0000000000007941 */ /* 0x000fea0003800000 */
.L_x_127:
[----:B0----5:R-:W-:Y:S01]  /*4140*/  HADD2.F32 R3, -RZ, R56.H0_H0 ;  /* 0x20000038ff037230 */ /* 0x021fe20000004100 */
        /* <DEDUP_REMOVED lines=11> */
.L_x_130:
[----:B------:R-:W-:Y:S05]  /*4200*/  BSYNC B0 ;  /* 0x0000000000007941 */ /* 0x000fea0003800000 */
.L_x_129:
        /* <DEDUP_REMOVED lines=12> */
.L_x_132:
[----:B------:R-:W-:Y:S05]  /*42d0*/  BSYNC B0 ;  /* 0x0000000000007941 */ /* 0x000fea0003800000 */
.L_x_131:
        /* <DEDUP_REMOVED lines=12> */
.L_x_134:
[----:B------:R-:W-:Y:S05]  /*43a0*/  BSYNC B0 ;  /* 0x0000000000007941 */ /* 0x000fea0003800000 */
.L_x_133:
        /* <DEDUP_REMOVED lines=12> */
.L_x_136:
[----:B------:R-:W-:Y:S05]  /*4470*/  BSYNC B0 ;  /* 0x0000000000007941 */ /* 0x000fea0003800000 */
.L_x_135:
        /* <DEDUP_REMOVED lines=12> */
.L_x_138:
[----:B------:R-:W-:Y:S05]  /*4540*/  BSYNC B0 ;  /* 0x0000000000007941 */ /* 0x000fea0003800000 */
.L_x_137:
        /* <DEDUP_REMOVED lines=12> */
.L_x_140:
[----:B------:R-:W-:Y:S05]  /*4610*/  BSYNC B0 ;  /* 0x0000000000007941 */ /* 0x000fea0003800000 */
.L_x_139:
        /* <DEDUP_REMOVED lines=9> */
.L_x_142:
[----:B------:R-:W-:Y:S05]  /*46b0*/  BSYNC B0 ;  /* 0x0000000000007941 */ /* 0x000fea0003800000 */
.L_x_141:
[----:B-----5:R-:W-:Y:S01]  /*46c0*/  HADD2.F32 R3, -RZ, R56.H0_H0 ;  /* 0x20000038ff037230 */ /* 0x020fe20000004100 */
[----:B------:R-:W-:Y:S01]  /*46d0*/  ISETP.GT.AND P0, PT, R16, 0x48, P0 ;  /* 0x000000481000780c */ /* 0x000fe20000704270 */
[----:B0-----:R-:W-:Y:S01]  /*46e0*/  @P1 IMAD.MOV.U32 R2, RZ, RZ, R18 ;  /* 0x000000ffff021224 */ /* 0x001fe200078e0012 */
        /* <DEDUP_REMOVED lines=9> */
.L_x_144:
[----:B------:R-:W-:Y:S05]  /*4780*/  BSYNC B0 ;  /* 0x0000000000007941 */ /* 0x000fea0003800000 */
.L_x_143:
[----:B0----5:R-:W-:-:S05]  /*4790*/  HADD2.F32 R3, -RZ, R56.H0_H0 ;  /* 0x20000038ff037230 */ /* 0x021fca0000004100 */
[----:B------:R-:W-:-:S04]  /*47a0*/  FMUL R14, R3, R14 ;  /* 0x0000000e030e7220 */ /* 0x000fc80000400000 */
[----:B------:R-:W-:Y:S01]  /*47b0*/  FFMA R14, R55, R0, R14 ;  /* 0x00000000370e7223 */ /* 0x000fe2000000000e */
[----:B------:R-:W-:Y:S06]  /*47c0*/  @!P0 EXIT ;  /* 0x000000000000894d */ /* 0x000fec0003800000 */
[----:B------:R-:W-:-:S05]  /*47d0*/  F2FP.F16.F32.PACK_AB R14, RZ, R14 ;  /* 0x0000000eff0e723e */ /* 0x000fca00000000ff */
[----:B------:R-:W-:Y:S01]  /*47e0*/  STG.E.U16 desc[UR12][R18.64+0x72], R14 ;  /* 0x0000720e12007986 */ /* 0x000fe2000c10150c */
[----:B------:R-:W-:Y:S05]  /*47f0*/  EXIT ;  /* 0x000000000000794d */ /* 0x000fea0003800000 */
.L_x_22:
[----:B------:R-:W-:Y:S01]  /*4800*/  ULDC.64 UR4, c[0x0][0x5c8] ;  /* 0x0001720000047ab9 */ /* 0x000fe20000000a00 */
[-C--:B------:R-:W-:Y:S01]  /*4810*/  FMUL R56, R56, R0.reuse ;  /* 0x0000000038387220 */ /* 0x080fe20000400000 */
[----:B------:R-:W-:Y:S01]  /*4820*/  LEA R2, P1, R10, UR4, 0x1 ;  /* 0x000000040a027c11 */ /* 0x000fe2000f8208ff */
[----:B------:R-:W-:Y:S01]  /*4830*/  IMAD.SHL.U32 R7, R20, 0x2, RZ ;  /* 0x0000000214077824 */ /* 0x000fe200078e00ff */
[----:B------:R-:W-:Y:S01]  /*4840*/  ISETP.GT.AND P6, PT, R15, 0x1, PT ;  /* 0x000000010f00780c */ /* 0x000fe20003fc4270 */
[----:B------:R-:W-:Y:S01]  /*4850*/  FMUL R57, R57, R0 ;  /* 0x0000000039397220 */ /* 0x000fe20000400000 */
[----:B------:R-:W-:Y:S01]  /*4860*/  F2FP.F16.F32.PACK_AB R56, RZ, R56 ;  /* 0x00000038ff38723e */ /* 0x000fe200000000ff */
[-C--:B------:R-:W-:Y:S01]  /*4870*/  FMUL R58, R58, R0.reuse ;  /* 0x000000003a3a7220 */ /* 0x080fe20000400000 */
[----:B------:R-:W-:Y:S01]  /*4880*/  LEA.HI.X R3, R10, UR5, R13, 0x1, P1 ;  /* 0x000000050a037c11 */ /* 0x000fe200088f0c0d */
[-C--:B------:R-:W-:Y:S01]  /*4890*/  FMUL R59, R59, R0.reuse ;  /* 0x000000003b3b7220 */ /* 0x080fe20000400000 */
[----:B------:R-:W-:Y:S01]  /*48a0*/  ISETP.GT.AND P2, PT, R15, RZ, PT ;  /* 0x000000ff0f00720c */ /* 0x000fe20003f44270 */
[-C--:B------:R-:W-:Y:S01]  /*48b0*/  FMUL R60, R60, R0.reuse ;  /* 0x000000003c3c7220 */ /* 0x080fe20000400000 */
[C---:B------:R-:W-:Y:S01]  /*48c0*/  ISETP.GT.AND P1, PT, R16.reuse, RZ, P6 ;  /* 0x000000ff1000720c */ /* 0x040fe20003724270 */
[----:B------:R-:W-:Y:S01]  /*48d0*/  @P0 STG.E.U16 desc[UR12][R2.64], R56 ;  /* 0x0000003802000986 */ /* 0x000fe2000c10150c */
[----:B------:R-:W-:Y:S01]  /*48e0*/  ISETP.GT.AND P0, PT, R16, 0x8, P2 ;  /* 0x000000081000780c */ /* 0x000fe20001704270 */
[-C--:B------:R-:W-:Y:S01]  /*48f0*/  FMUL R61, R61, R0.reuse ;  /* 0x000000003d3d7220 */ /* 0x080fe20000400000 */
[----:B------:R-:W-:Y:S01]  /*4900*/  SHF.L.U64.HI R19, R20, 0x1, R19 ;  /* 0x0000000114137819 */ /* 0x000fe20000010213 */
[----:B------:R-:W-:Y:S01]  /*4910*/  FMUL R62, R62, R0 ;  /* 0x000000003e3e7220 */ /* 0x000fe20000400000 */
[----:B------:R-:W-:Y:S01]  /*4920*/  IADD3 R4, P3, R7, R2, RZ ;  /* 0x0000000207047210 */ /* 0x000fe20007f7e0ff */
[-C--:B------:R-:W-:Y:S01]  /*4930*/  FMUL R63, R63, R0.reuse ;  /* 0x000000003f3f7220 */ /* 0x080fe20000400000 */
[----:B------:R-:W-:Y:S01]  /*4940*/  F2FP.F16.F32.PACK_AB R57, RZ, R57 ;  /* 0x00000039ff39723e */ /* 0x000fe200000000ff */
[----:B------:R-:W-:Y:S01]  /*4950*/  FMUL R64, R64, R0 ;  /* 0x0000000040407220 */ /* 0x000fe20000400000 */
[----:B------:R-:W-:Y:S01]  /*4960*/  F2FP.F16.F32.PACK_AB R58, RZ, R58 ;  /* 0x0000003aff3a723e */ /* 0x000fe200000000ff */
[----:B------:R-:W-:Y:S01]  /*4970*/  IMAD.X R5, R19, 0x1, R3, P3 ;  /* 0x0000000113057824 */ /* 0x000fe200018e0603 */
[C---:B------:R-:W-:Y:S01]  /*4980*/  ISETP.GT.AND P5, PT, R15.reuse, 0x8, PT ;  /* 0x000000080f00780c */ /* 0x040fe20003fa4270 */
[----:B------:R-:W-:Y:S01]  /*4990*/  @P1 STG.E.U16 desc[UR12][R2.64+0x2], R57 ;  /* 0x0000023902001986 */ /* 0x000fe2000c10150c */
[----:B------:R-:W-:Y:S01]  /*49a0*/  ISETP.GT.AND P4, PT, R15, 0x9, PT ;  /* 0x000000090f00780c */ /* 0x000fe20003f84270 */
[-C--:B------:R-:W-:Y:S01]  /*49b0*/  FMUL R65, R65, R0.reuse ;  /* 0x0000000041417220 */ /* 0x080fe20000400000 */
[C---:B------:R-:W-:Y:S01]  /*49c0*/  ISETP.GT.AND P2, PT, R16.reuse, 0x8, P6 ;  /* 0x000000081000780c */ /* 0x040fe20003744270 */
[----:B------:R-:W-:Y:S01]  /*49d0*/  @P0 STG.E.U16 desc[UR12][R4.64], R58 ;  /* 0x0000003a04000986 */ /* 0x000fe2000c10150c */
[----:B------:R-:W-:Y:S01]  /*49e0*/  ISETP.GT.AND P0, PT, R16, RZ, P5 ;  /* 0x000000ff1000720c */ /* 0x000fe20002f04270 */
[-C--:B------:R-:W-:Y:S01]  /*49f0*/  FMUL R66, R66, R0.reuse ;  /* 0x0000000042427220 */ /* 0x080fe20000400000 */
[----:B------:R-:W-:Y:S01]  /*4a00*/  ISETP.GT.AND P1, PT, R16, RZ, P4 ;  /* 0x000000ff1000720c */ /* 0x000fe20002724270 */
[-C--:B------:R-:W-:Y:S01]  /*4a10*/  FMUL R67, R67, R0.reuse ;  /* 0x0000000043437220 */ /* 0x080fe20000400000 */
[----:B------:R-:W-:Y:S01]  /*4a20*/  F2FP.F16.F32.PACK_AB R59, RZ, R59 ;  /* 0x0000003bff3b723e */ /* 0x000fe200000000ff */
[----:B------:R-:W-:Y:S01]  /*4a30*/  FMUL R68, R68, R0 ;  /* 0x0000000044447220 */ /* 0x000fe20000400000 */
[----:B------:R-:W-:Y:S01]  /*4a40*/  F2FP.F16.F32.PACK_AB R60, RZ, R60 ;  /* 0x0000003cff3c723e */ /* 0x000fe200000000ff */
[-C--:B------:R-:W-:Y:S01]  /*4a50*/  FMUL R69, R69, R0.reuse ;  /* 0x0000000045457220 */ /* 0x080fe20000400000 */
[----:B------:R-:W-:Y:S01]  /*4a60*/  F2FP.F16.F32.PACK_AB R61, RZ, R61 ;  /* 0x0000003dff3d723e */ /* 0x000fe200000000ff */
[-C--:B------:R-:W-:Y:S01]  /*4a70*/  FMUL R70, R70, R0.reuse ;  /* 0x0000000046467220 */ /* 0x080fe20000400000 */
[C---:B------:R-:W-:Y:S01]  /*4a80*/  SHF.L.U64.HI R9, R17.reuse, 0x1, R18 ;  /* 0x0000000111097819 */ /* 0x040fe20000010212 */
[----:B------:R-:W-:Y:S01]  /*4a90*/  IMAD.SHL.U32 R17, R17, 0x2, RZ ;  /* 0x0000000211117824 */ /* 0x000fe200078e00ff */
[----:B------:R-:W-:Y:S01]  /*4aa0*/  @P2 STG.E.U16 desc[UR12][R4.64+0x2], R59 ;  /* 0x0000023b04002986 */ /* 0x000fe2000c10150c */
[----:B------:R-:W-:Y:S01]  /*4ab0*/  ISETP.GT.AND P2, PT, R16, 0x8, P5 ;  /* 0x000000081000780c */ /* 0x000fe20002f44270 */
[----:B------:R-:W-:Y:S01]  /*4ac0*/  FMUL R71, R71, R0 ;  /* 0x0000000047477220 */ /* 0x000fe20000400000 */
[----:B------:R-:W-:Y:S01]  /*4ad0*/  ISETP.GT.AND P3, PT, R15, 0x10, PT ;  /* 0x000000100f00780c */ /* 0x000fe20003f64270 */
[----:B------:R-:W-:Y:S01]  /*4ae0*/  @P0 STG.E.U16 desc[UR12][R2.64+0x10], R60 ;  /* 0x0000103c02000986 */ /* 0x000fe2000c10150c */
[----:B------:R-:W-:Y:S01]  /*4af0*/  F2FP.F16.F32.PACK_AB R62, RZ, R62 ;  /* 0x0000003eff3e723e */ /* 0x000fe200000000ff */
[----:B------:R-:W-:Y:S01]  /*4b00*/  FMUL R72, R72, R0 ;  /* 0x0000000048487220 */ /* 0x000fe20000400000 */
[----:B------:R-:W-:Y:S01]  /*4b10*/  F2FP.F16.F32.PACK_AB R63, RZ, R63 ;  /* 0x0000003fff3f723e */ /* 0x000fe200000000ff */
[----:B------:R-:W-:Y:S01]  /*4b20*/  @P1 STG.E.U16 desc[UR12][R2.64+0x12], R61 ;  /* 0x0000123d02001986 */ /* 0x000fe2000c10150c */
[----:B------:R-:W-:Y:S01]  /*4b30*/  IADD3 R6, P0, P1, R17, R2, R7 ;  /* 0x0000000211067210 */ /* 0x000fe2000791e007 */
[----:B------:R-:W-:Y:S01]  /*4b40*/  FMUL R73, R73, R0 ;  /* 0x0000000049497220 */ /* 0x000fe20000400000 */
[----:B------:R-:W-:Y:S01]  /*4b50*/  F2FP.F16.F32.PACK_AB R64, RZ, R64 ;  /* 0x00000040ff40723e */ /* 0x000fe200000000ff */
[-C--:B------:R-:W-:Y:S01]  /*4b60*/  FMUL R74, R74, R0.reuse ;  /* 0x000000004a4a7220 */ /* 0x080fe20000400000 */
[----:B------:R-:W-:Y:S01]  /*4b70*/  IADD3.X R7, R9, R3, R19, P0, P1 ;  /* 0x0000000309077210 */ /* 0x000fe200007e2413 */
[----:B------:R-:W-:Y:S01]  /*4b80*/  @P2 STG.E.U16 desc[UR12][R4.64+0x10], R62 ;  /* 0x0000103e04002986 */ /* 0x000fe2000c10150c */
[C---:B------:R-:W-:Y:S01]  /*4b90*/  ISETP.GT.AND P1, PT, R16.reuse, 0x8, P4 ;  /* 0x000000081000780c */ /* 0x040fe20002724270 */
[-C--:B------:R-:W-:Y:S01]  /*4ba0*/  FMUL R75, R75, R0.reuse ;  /* 0x000000004b4b7220 */ /* 0x080fe20000400000 */
[----:B------:R-:W-:Y:S01]  /*4bb0*/  ISETP.GT.AND P0, PT, R16, RZ, P3 ;  /* 0x000000ff1000720c */ /* 0x000fe20001f04270 */
[-C--:B------:R-:W-:Y:S01]  /*4bc0*/  FMUL R76, R76, R0.reuse ;  /* 0x000000004c4c7220 */ /* 0x080fe20000400000 */
[----:B------:R-:W-:Y:S01]  /*4bd0*/  ISETP.GT.AND P2, PT, R15, 0x11, PT ;  /* 0x000000110f00780c */ /* 0x000fe20003f44270 */
[-C--:B------:R-:W-:Y:S01]  /*4be0*/  FMUL R77, R77, R0.reuse ;  /* 0x000000004d4d7220 */ /* 0x080fe20000400000 */
[----:B------:R-:W-:Y:S01]  /*4bf0*/  F2FP.F16.F32.PACK_AB R65, RZ, R65 ;  /* 0x00000041ff41723e */ /* 0x000fe200000000ff */
[----:B------:R-:W-:Y:S01]  /*4c00*/  FMUL R78, R78, R0 ;  /* 0x000000004e4e7220 */ /* 0x000fe20000400000 */
[----:B------:R-:W-:Y:S01]  /*4c10*/  F2FP.F16.F32.PACK_AB R66, RZ, R66 ;  /* 0x00000042ff42723e */ /* 0x000fe200000000ff */
[-C--:B------:R-:W-:Y:S01]  /*4c20*/  FMUL R79, R79, R0.reuse ;  /* 0x000000004f4f7220 */ /* 0x080fe20000400000 */
[----:B------:R-:W-:Y:S01]  /*4c30*/  F2FP.F16.F32.PACK_AB R67, RZ, R67 ;  /* 0x00000043ff43723e */ /* 0x000fe200000000ff */
[----:B------:R-:W-:Y:S01]  /*4c40*/  FMUL R80, R80, R0 ;  /* 0x0000000050507220 */ /* 0x000fe20000400000 */
[----:B------:R-:W-:Y:S01]  /*4c50*/  F2FP.F16.F32.PACK_AB R68, RZ, R68 ;  /* 0x00000044ff44723e */ /* 0x000fe200000000ff */
[----:B------:R-:W-:Y:S01]  /*4c60*/  @P1 STG.E.U16 desc[UR12][R4.64+0x12], R63 ;  /* 0x0000123f04001986 */ /* 0x000fe2000c10150c */
[----:B------:R-:W-:Y:S01]  /*4c70*/  ISETP.GT.AND P1, PT, R15, 0x19, PT ;  /* 0x000000190f00780c */ /* 0x000fe20003f24270 */
[-C--:B------:R-:W-:Y:S01]  /*4c80*/  FMUL R81, R81, R0.reuse ;  /* 0x0000000051517220 */ /* 0x080fe20000400000 */
[----:B------:R-:W-:Y:S01]  /*4c90*/  F2FP.F16.F32.PACK_AB R69, RZ, R69 ;  /* 0x00000045ff45723e */ /* 0x000fe200000000ff */
[----:B------:R-:W-:Y:S01]  /*4ca0*/  @P0 STG.E.U16 desc[UR12][R2.64+0x20], R64 ;  /* 0x0000204002000986 */ /* 0x000fe2000c10150c */
[----:B------:R-:W-:Y:S01]  /*4cb0*/  ISETP.GT.AND P0, PT, R16, RZ, P2 ;  /* 0x000000ff1000720c */ /* 0x000fe20001704270 */
[----:B------:R-:W-:Y:S01]  /*4cc0*/  FMUL R82, R82, R0 ;  /* 0x0000000052527220 */ /* 0x000fe20000400000 */
[----:B------:R-:W-:Y:S01]  /*4cd0*/  F2FP.F16.F32.PACK_AB R70, RZ, R70 ;  /* 0x00000046ff46723e */ /* 0x000fe200000000ff */
        /* <DEDUP_REMOVED lines=10> */
[----:B------:R-:W-:Y:S01]  /*4d80*/  @P0 STG.E.U16 desc[UR12][R2.64+0x22], R65 ;  /* 0x0000224102000986 */ /* 0x000fe2000c10150c */
[----:B------:R-:W-:Y:S01]  /*4d90*/  ISETP.GT.AND P0, PT, R16, 0x8, P3 ;  /* 0x000000081000780c */ /* 0x000fe20001f04270 */
[-C--:B------:R-:W-:Y:S01]  /*4da0*/  FMUL R24, R24, R0.reuse ;  /* 0x0000000018187220 */ /* 0x080fe20000400000 */
[----:B------:R-:W-:Y:S01]  /*4db0*/  ISETP.GT.AND P5, PT, R15, 0x28, PT ;  /* 0x000000280f00780c */ /* 0x000fe20003fa4270 */
        /* <DEDUP_REMOVED lines=8> */
[-C--:B------:R-:W-:Y:S01]  /*4e40*/  FMUL R29, R29, R0.reuse ;  /* 0x000000001d1d7220 */ /* 0x080fe20000400000 */
[C---:B------:R-:W-:Y:S01]  /*4e50*/  ISETP.GT.AND P4, PT, R15.reuse, 0x30, PT ;  /* 0x000000300f00780c */ /* 0x040fe20003f84270 */
[----:B------:R-:W-:Y:S01]  /*4e60*/  @P0 STG.E.U16 desc[UR12][R4.64+0x20], R66 ;  /* 0x0000204204000986 */ /* 0x000fe2000c10150c */
[----:B------:R-:W-:Y:S01]  /*4e70*/  ISETP.GT.AND P0, PT, R16, 0x8, P2 ;  /* 0x000000081000780c */ /* 0x000fe20001704270 */
[-C--:B------:R-:W-:Y:S01]  /*4e80*/  FMUL R30, R30, R0.reuse ;  /* 0x000000001e1e7220 */ /* 0x080fe20000400000 */
[----:B------:R-:W-:Y:S01]  /*4e90*/  ISETP.GT.AND P2, PT, R15, 0x18, PT ;  /* 0x000000180f00780c */ /* 0x000fe20003f44270 */
[----:B------:R-:W-:Y:S01]  /*4ea0*/  FMUL R31, R31, R0 ;  /* 0x000000001f1f7220 */ /* 0x000fe20000400000 */
[----:B------:R-:W-:Y:S01]  /*4eb0*/  F2FP.F16.F32.PACK_AB R80, RZ, R80 ;  /* 0x00000050ff50723e */ /* 0x000fe200000000ff */
        /* <DEDUP_REMOVED lines=8> */
[----:B------:R-:W-:Y:S01]  /*4f40*/  @P0 STG.E.U16 desc[UR12][R4.64+0x22], R67 ;  /* 0x0000224304000986 */ /* 0x000fe2000c10150c */
[----:B------:R-:W-:Y:S01]  /*4f50*/  ISETP.GT.AND P0, PT, R16, RZ, P2 ;  /* 0x000000ff1000720c */ /* 0x000fe20001704270 */
[----:B------:R-:W-:Y:S01]  /*4f60*/  FMUL R36, R36, R0 ;  /* 0x0000000024247220 */ /* 0x000fe20000400000 */
[----:B------:R-:W-:Y:S01]  /*4f70*/  F2FP.F16.F32.PACK_AB R84, RZ, R84 ;  /* 0x00000054ff54723e */ /* 0x000fe200000000ff */
[-C--:B------:R-:W-:Y:S01]  /*4f80*/  FMUL R37, R37, R0.reuse ;  /* 0x0000000025257220 */ /* 0x080fe20000400000 */
[----:B------:R-:W-:Y:S01]  /*4f90*/  P2R R12, PR, RZ, 0x20 ;  /* 0x00000020ff0c7803 */ /* 0x000fe20000000000 */
        /* <DEDUP_REMOVED lines=9> */
[----:B------:R-:W-:Y:S01]  /*5030*/  ISETP.GT.AND P0, PT, R16, RZ, P1 ;  /* 0x000000ff1000720c */ /* 0x000fe20000f04270 */
        /* <DEDUP_REMOVED lines=13> */
[----:B------:R-:W-:Y:S01]  /*5110*/  ISETP.GT.AND P0, PT, R16, 0x8, P2 ;  /* 0x000000081000780c */ /* 0x000fe20001704270 */
        /* <DEDUP_REMOVED lines=17> */
[----:B------:R-:W-:-:S02]  /*5230*/  F2FP.F16.F32.PACK_AB R36, RZ, R36 ;  /* 0x00000024ff24723e */ /* 0x000fc400000000ff */
[----:B------:R-:W-:Y:S02]  /*5240*/  F2FP.F16.F32.PACK_AB R37, RZ, R37 ;  /* 0x00000025ff25723e */ /* 0x000fe400000000ff */
[----:B------:R-:W-:Y:S02]  /*5250*/  F2FP.F16.F32.PACK_AB R38, RZ, R38 ;  /* 0x00000026ff26723e */ /* 0x000fe400000000ff */
[----:B------:R-:W-:Y:S02]  /*5260*/  F2FP.F16.F32.PACK_AB R39, RZ, R39 ;  /* 0x00000027ff27723e */ /* 0x000fe400000000ff */
[----:B------:R-:W-:Y:S01]  /*5270*/  F2FP.F16.F32.PACK_AB R40, RZ, R40 ;  /* 0x00000028ff28723e */ /* 0x000fe200000000ff */
[----:B------:R-:W-:Y:S01]  /*5280*/  @P0 STG.E.U16 desc[UR12][R4.64+0x32], R71 ;  /* 0x0000324704000986 */ /* 0x000fe2000c10150c */
[----:B------:R-:W-:Y:S02]  /*5290*/  ISETP.GT.AND P0, PT, R16, RZ, P2 ;  /* 0x000000ff1000720c */ /* 0x000fe40001704270 */
[----:B------:R-:W-:-:S02]  /*52a0*/  F2FP.F16.F32.PACK_AB R41, RZ, R41 ;  /* 0x00000029ff29723e */ /* 0x000fc400000000ff */
[----:B------:R-:W-:Y:S02]  /*52b0*/  F2FP.F16.F32.PACK_AB R42, RZ, R42 ;  /* 0x0000002aff2a723e */ /* 0x000fe400000000ff */
[----:B------:R-:W-:Y:S02]  /*52c0*/  F2FP.F16.F32.PACK_AB R43, RZ, R43 ;  /* 0x0000002bff2b723e */ /* 0x000fe400000000ff */
[----:B------:R-:W-:Y:S02]  /*52d0*/  F2FP.F16.F32.PACK_AB R44, RZ, R44 ;  /* 0x0000002cff2c723e */ /* 0x000fe400000000ff */
[----:B------:R-:W-:Y:S02]  /*52e0*/  F2FP.F16.F32.PACK_AB R45, RZ, R45 ;  /* 0x0000002dff2d723e */ /* 0x000fe400000000ff */
[----:B------:R-:W-:Y:S01]  /*52f0*/  F2FP.F16.F32.PACK_AB R46, RZ, R46 ;  /* 0x0000002eff2e723e */ /* 0x000fe200000000ff */
[----:B------:R-:W-:Y:S01]  /*5300*/  @P0 STG.E.U16 desc[UR12][R2.64+0x40], R72 ;  /* 0x0000404802000986 */ /* 0x000fe2000c10150c */
[----:B------:R-:W-:-:S02]  /*5310*/  ISETP.GT.AND P0, PT, R16, RZ, P1 ;  /* 0x000000ff1000720c */ /* 0x000fc40000f04270 */
[----:B------:R-:W-:Y:S02]  /*5320*/  F2FP.F16.F32.PACK_AB R47, RZ, R47 ;  /* 0x0000002fff2f723e */ /* 0x000fe400000000ff */
[----:B------:R-:W-:Y:S02]  /*5330*/  F2FP.F16.F32.PACK_AB R48, RZ, R48 ;  /* 0x00000030ff30723e */ /* 0x000fe400000000ff */
[----:B------:R-:W-:Y:S02]  /*5340*/  F2FP.F16.F32.PACK_AB R49, RZ, R49 ;  /* 0x00000031ff31723e */ /* 0x000fe400000000ff */
[----:B------:R-:W-:Y:S02]  /*5350*/  F2FP.F16.F32.PACK_AB R50, RZ, R50 ;  /* 0x00000032ff32723e */ /* 0x000fe400000000ff */
[----:B------:R-:W-:Y:S02]  /*5360*/  F2FP.F16.F32.PACK_AB R51, RZ, R51 ;  /* 0x00000033ff33723e */ /* 0x000fe400000000ff */
[----:B------:R-:W-:Y:S01]  /*5370*/  F2FP.F16.F32.PACK_AB R52, RZ, R52 ;  /* 0x00000034ff34723e */ /* 0x000fe200000000ff */
[----:B------:R-:W-:Y:S01]  /*5380*/  @P0 STG.E.U16 desc[UR12][R2.64+0x42], R73 ;  /* 0x0000424902000986 */ /* 0x000fe2000c10150c */
[----:B------:R-:W-:-:S02]  /*5390*/  ISETP.GT.AND P0, PT, R16, 0x8, P2 ;  /* 0x000000081000780c */ /* 0x000fc40001704270 */
[----:B------:R-:W-:Y:S02]  /*53a0*/  ISETP.GT.AND P2, PT, R15, 0x38, PT ;  /* 0x000000380f00780c */ /* 0x000fe40003f44270 */
[----:B------:R-:W-:Y:S02]  /*53b0*/  F2FP.F16.F32.PACK_AB R53, RZ, R53 ;  /* 0x00000035ff35723e */ /* 0x000fe400000000ff */
[----:B------:R-:W-:-:S07]  /*53c0*/  F2FP.F16.F32.PACK_AB R54, RZ, R54 ;  /* 0x00000036ff36723e */ /* 0x000fce00000000ff */
[----:B------:R-:W-:Y:S01]  /*53d0*/  @P0 STG.E.U16 desc[UR12][R4.64+0x40], R74 ;  /* 0x0000404a04000986 */ /* 0x000fe2000c10150c */
[----:B------:R-:W-:-:S13]  /*53e0*/  ISETP.GT.AND P0, PT, R16, 0x8, P1 ;  /* 0x000000081000780c */ /* 0x000fda0000f04270 */
[----:B------:R-:W-:Y:S01]  /*53f0*/  @P0 STG.E.U16 desc[UR12][R4.64+0x42], R75 ;  /* 0x0000424b04000986 */ /* 0x000fe2000c10150c */
[----:B------:R-:W-:-:S13]  /*5400*/  ISETP.GT.AND P0, PT, R16, RZ, P5 ;  /* 0x000000ff1000720c */ /* 0x000fda0002f04270 */
[----:B------:R-:W-:Y:S01]  /*5410*/  @P0 STG.E.U16 desc[UR12][R2.64+0x50], R76 ;  /* 0x0000504c02000986 */ /* 0x000fe2000c10150c */
[----:B------:R-:W-:-:S04]  /*5420*/  ISETP.GT.AND P0, PT, R15, 0x29, PT ;  /* 0x000000290f00780c */ /* 0x000fc80003f04270 */
[----:B------:R-:W-:Y:S02]  /*5430*/  ISETP.GT.AND P1, PT, R16, RZ, P0 ;  /* 0x000000ff1000720c */ /* 0x000fe40000724270 */
[----:B------:R-:W-:-:S11]  /*5440*/  P2R R13, PR, RZ, 0x1 ;  /* 0x00000001ff0d7803 */ /* 0x000fd60000000000 */
[----:B------:R-:W-:Y:S01]  /*5450*/  @P1 STG.E.U16 desc[UR12][R2.64+0x52], R77 ;  /* 0x0000524d02001986 */ /* 0x000fe2000c10150c */
[----:B------:R-:W-:-:S13]  /*5460*/  ISETP.GT.AND P1, PT, R16, 0x8, P5 ;  /* 0x000000081000780c */ /* 0x000fda0002f24270 */
[----:B------:R-:W-:Y:S01]  /*5470*/  @P1 STG.E.U16 desc[UR12][R4.64+0x50], R78 ;  /* 0x0000504e04001986 */ /* 0x000fe2000c10150c */
[C---:B------:R-:W-:Y:S02]  /*5480*/  ISETP.GT.AND P1, PT, R16.reuse, 0x8, P0 ;  /* 0x000000081000780c */ /* 0x040fe40000724270 */
[----:B------:R-:W-:-:S11]  /*5490*/  ISETP.GT.AND P0, PT, R16, 0x8, P2 ;  /* 0x000000081000780c */ /* 0x000fd60001704270 */
[----:B------:R-:W-:Y:S01]  /*54a0*/  @P1 STG.E.U16 desc[UR12][R4.64+0x52], R79 ;  /* 0x0000524f04001986 */ /* 0x000fe2000c10150c */
[----:B------:R-:W-:-:S13]  /*54b0*/  ISETP.GT.AND P1, PT, R16, RZ, P4 ;  /* 0x000000ff1000720c */ /* 0x000fda0002724270 */
[----:B------:R-:W-:Y:S01]  /*54c0*/  @P1 STG.E.U16 desc[UR12][R2.64+0x60], R80 ;  /* 0x0000605002001986 */ /* 0x000fe2000c10150c */
[----:B------:R-:W-:-:S13]  /*54d0*/  ISETP.GT.AND P1, PT, R16, RZ, P3 ;  /* 0x000000ff1000720c */ /* 0x000fda0001f24270 */
[----:B------:R-:W-:Y:S01]  /*54e0*/  @P1 STG.E.U16 desc[UR12][R2.64+0x62], R81 ;  /* 0x0000625102001986 */ /* 0x000fe2000c10150c */
[----:B------:R-:W-:-:S13]  /*54f0*/  ISETP.GT.AND P1, PT, R16, 0x8, P4 ;  /* 0x000000081000780c */ /* 0x000fda0002724270 */
[----:B------:R-:W-:Y:S01]  /*5500*/  @P1 STG.E.U16 desc[UR12][R4.64+0x60], R82 ;  /* 0x0000605204001986 */ /* 0x000fe2000c10150c */
[----:B------:R-:W-:-:S13]  /*5510*/  ISETP.GT.AND P1, PT, R16, 0x8, P3 ;  /* 0x000000081000780c */ /* 0x000fda0001f24270 */
[----:B------:R-:W-:Y:S01]  /*5520*/  @P1 STG.E.U16 desc[UR12][R4.64+0x62], R83 ;  /* 0x0000625304001986 */ /* 0x000fe2000c10150c */
[----:B------:R-:W-:-:S05]  /*5530*/  IADD3 R10, P1, R17, R4, RZ ;  /* 0x00000004110a7210 */ /* 0x000fca0007f3e0ff */
[----:B------:R-:W-:Y:S01]  /*5540*/  IMAD.X R11, R9, 0x1, R5, P1 ;  /* 0x00000001090b7824 */ /* 0x000fe200008e0605 */
[----:B------:R-:W-:-:S13]  /*5550*/  ISETP.GT.AND P1, PT, R16, RZ, P2 ;  /* 0x000000ff1000720c */ /* 0x000fda0001724270 */
[----:B------:R-:W-:Y:S01]  /*5560*/  @P1 STG.E.U16 desc[UR12][R2.64+0x70], R84 ;  /* 0x0000705402001986 */ /* 0x000fe2000c10150c */
[----:B------:R-:W-:-:S05]  /*5570*/  IADD3 R8, P1, R17, R2, RZ ;  /* 0x0000000211087210 */ /* 0x000fca0007f3e0ff */
[----:B------:R-:W-:Y:S01]  /*5580*/  IMAD.X R9, R9, 0x1, R3, P1 ;  /* 0x0000000109097824 */ /* 0x000fe200008e0603 */
[----:B------:R-:W-:-:S04]  /*5590*/  ISETP.GT.AND P1, PT, R15, 0x39, PT ;  /* 0x000000390f00780c */ /* 0x000fc80003f24270 */
[----:B------:R-:W-:-:S13]  /*55a0*/  ISETP.GT.AND P5, PT, R16, RZ, P1 ;  /* 0x000000ff1000720c */ /* 0x000fda0000fa4270 */
[----:B------:R0:W-:Y:S01]  /*55b0*/  @P5 STG.E.U16 desc[UR12][R2.64+0x72], R85 ;  /* 0x0000725502005986 */ /* 0x0001e2000c10150c */
[----:B------:R-:W-:-:S03]  /*55c0*/  ISETP.GT.AND P5, PT, R15, RZ, PT ;  /* 0x000000ff0f00720c */ /* 0x000fc60003fa4270 */
[----:B------:R-:W-:Y:S01]  /*55d0*/  @P0 STG.E.U16 desc[UR12][R4.64+0x70], R86 ;  /* 0x0000705604000986 */ /* 0x000fe2000c10150c */
[----:B------:R-:W-:-:S13]  /*55e0*/  ISETP.GT.AND P0, PT, R16, 0x8, P1 ;  /* 0x000000081000780c */ /* 0x000fda0000f04270 */
[----:B------:R-:W-:Y:S01]  /*55f0*/  @P0 STG.E.U16 desc[UR12][R4.64+0x72], R87 ;  /* 0x0000725704000986 */ /* 0x000fe2000c10150c */
[C---:B------:R-:W-:Y:S02]  /*5600*/  ISETP.GT.AND P0, PT, R16.reuse, 0x40, P5 ;  /* 0x000000401000780c */ /* 0x040fe40002f04270 */
[----:B------:R-:W-:-:S11]  /*5610*/  ISETP.GT.AND P5, PT, R16, 0x48, P5 ;  /* 0x000000481000780c */ /* 0x000fd60002fa4270 */
[----:B------:R-:W-:Y:S01]  /*5620*/  @P0 STG.E.U16 desc[UR12][R8.64], R24 ;  /* 0x0000001808000986 */ /* 0x000fe2000c10150c */
[C---:B------:R-:W-:Y:S02]  /*5630*/  ISETP.GT.AND P0, PT, R16.reuse, 0x40, P6 ;  /* 0x000000401000780c */ /* 0x040fe40003704270 */
[----:B------:R-:W-:-:S11]  /*5640*/  ISETP.GT.AND P6, PT, R16, 0x48, P6 ;  /* 0x000000481000780c */ /* 0x000fd600037c4270 */
[----:B0-----:R-:W-:Y:S02]  /*5650*/  @P0 IMAD.MOV.U32 R2, RZ, RZ, R8 ;  /* 0x000000ffff020224 */ /* 0x001fe400078e0008 */
[----:B------:R-:W-:-:S05]  /*5660*/  @P0 IMAD.MOV.U32 R3, RZ, RZ, R9 ;  /* 0x000000ffff030224 */ /* 0x000fca00078e0009 */
[----:B------:R0:W-:Y:S01]  /*5670*/  @P0 STG.E.U16 desc[UR12][R2.64+0x2], R25 ;  /* 0x0000021902000986 */ /* 0x0001e2000c10150c */
[----:B------:R-:W-:-:S03]  /*5680*/  ISETP.NE.AND P0, PT, R13, RZ, PT ;  /* 0x000000ff0d00720c */ /* 0x000fc60003f05270 */
[----:B------:R-:W-:Y:S01]  /*5690*/  @P5 STG.E.U16 desc[UR12][R10.64], R26 ;  /* 0x0000001a0a005986 */ /* 0x000fe2000c10150c */
[----:B------:R-:W-:-:S03]  /*56a0*/  ISETP.NE.AND P5, PT, R12, RZ, PT ;  /* 0x000000ff0c00720c */ /* 0x000fc60003fa5270 */
[----:B------:R-:W-:Y:S01]  /*56b0*/  @P6 STG.E.U16 desc[UR12][R10.64+0x2], R27 ;  /* 0x0000021b0a006986 */ /* 0x000fe2000c10150c */
[----:B------:R-:W-:-:S04]  /*56c0*/  ISETP.GT.AND P6, PT, R15, 0x8, PT ;  /* 0x000000080f00780c */ /* 0x000fc80003fc4270 */
[----:B------:R-:W-:-:S13]  /*56d0*/  ISETP.GT.AND P6, PT, R16, 0x40, P6 ;  /* 0x000000401000780c */ /* 0x000fda00037c4270 */
[----:B0-----:R-:W-:Y:S02]  /*56e0*/  @P6 IMAD.MOV.U32 R2, RZ, RZ, R8 ;  /* 0x000000ffff026224 */ /* 0x001fe400078e0008 */
[----:B------:R-:W-:-:S05]  /*56f0*/  @P6 IMAD.MOV.U32 R3, RZ, RZ, R9 ;  /* 0x000000ffff036224 */ /* 0x000fca00078e0009 */
[----:B------:R0:W-:Y:S01]  /*5700*/  @P6 STG.E.U16 desc[UR12][R2.64+0x10], R28 ;  /* 0x0000101c02006986 */ /* 0x0001e2000c10150c */
[----:B------:R-:W-:-:S04]  /*5710*/  ISETP.GT.AND P6, PT, R15, 0x9, PT ;  /* 0x000000090f00780c */ /* 0x000fc80003fc4270 */
[----:B------:R-:W-:-:S13]  /*5720*/  ISETP.GT.AND P6, PT, R16, 0x40, P6 ;  /* 0x000000401000780c */ /* 0x000fda00037c4270 */
[----:B0-----:R-:W-:Y:S02]  /*5730*/  @P6 IMAD.MOV.U32 R2, RZ, RZ, R8 ;  /* 0x000000ffff026224 */ /* 0x001fe400078e0008 */
[----:B------:R-:W-:-:S05]  /*5740*/  @P6 IMAD.MOV.U32 R3, RZ, RZ, R9 ;  /* 0x000000ffff036224 */ /* 0x000fca00078e0009 */
[----:B------:R0:W-:Y:S01]  /*5750*/  @P6 STG.E.U16 desc[UR12][R2.64+0x12], R29 ;  /* 0x0000121d02006986 */ /* 0x0001e2000c10150c */
[----:B------:R-:W-:-:S04]  /*5760*/  ISETP.GT.AND P6, PT, R15, 0x8, PT ;  /* 0x000000080f00780c */ /* 0x000fc80003fc4270 */
[----:B------:R-:W-:-:S13]  /*5770*/  ISETP.GT.AND P6, PT, R16, 0x48, P6 ;  /* 0x000000481000780c */ /* 0x000fda00037c4270 */
        /* <DEDUP_REMOVED lines=66> */
[C---:B------:R-:W-:Y:S02]  /*5ba0*/  ISETP.GT.AND P6, PT, R16.reuse, 0x40, P5 ;  /* 0x000000401000780c */ /* 0x040fe40002fc4270 */
[----:B------:R-:W-:-:S11]  /*5bb0*/  ISETP.GT.AND P5, PT, R16, 0x48, P5 ;  /* 0x000000481000780c */ /* 0x000fd60002fa4270 */
        /* <DEDUP_REMOVED lines=9> */
[----:B------:R-:W-:Y:S01]  /*5c50*/  ISETP.GT.AND P4, PT, R16, 0x48, P4 ;  /* 0x000000481000780c */ /* 0x000fe20002784270 */
        /* <DEDUP_REMOVED lines=17> */
[----:B------:R0:W-:Y:S02]  /*5d70*/  @P0 STG.E.U16 desc[UR12][R2.64+0x62], R49 ;  /* 0x0000623102000986 */ /* 0x0001e4000c10150c */
        /* <DEDUP_REMOVED lines=8> */
[----:B------:R0:W-:Y:S04]  /*5e00*/  @P6 STG.E.U16 desc[UR12][R2.64+0x70], R52 ;  /* 0x0000703402006986 */ /* 0x0001e8000c10150c */
[----:B------:R1:W-:Y:S01]  /*5e10*/  @P5 STG.E.U16 desc[UR12][R8.64+0x72], R53 ;  /* 0x0000723508005986 */ /* 0x0003e2000c10150c */
[----:B0-----:R-:W-:Y:S02]  /*5e20*/  @P2 IMAD.MOV.U32 R2, RZ, RZ, R6 ;  /* 0x000000ffff022224 */ /* 0x001fe400078e0006 */
[----:B------:R-:W-:-:S05]  /*5e30*/  @P2 IMAD.MOV.U32 R3, RZ, RZ, R7 ;  /* 0x000000ffff032224 */ /* 0x000fca00078e0007 */
[----:B------:R1:W-:Y:S01]  /*5e40*/  @P2 STG.E.U16 desc[UR12][R2.64+0x70], R54 ;  /* 0x0000703602002986 */ /* 0x0003e2000c10150c */
[----:B------:R-:W-:Y:S05]  /*5e50*/  @!P1 EXIT ;  /* 0x000000000000994d */ /* 0x000fea0003800000 */
[----:B------:R-:W-:-:S05]  /*5e60*/  F2FP.F16.F32.PACK_AB R0, RZ, R0 ;  /* 0x00000000ff00723e */ /* 0x000fca00000000ff */
[----:B------:R-:W-:Y:S01]  /*5e70*/  STG.E.U16 desc[UR12][R6.64+0x72], R0 ;  /* 0x0000720006007986 */ /* 0x000fe2000c10150c */
[----:B------:R-:W-:Y:S05]  /*5e80*/  EXIT ;  /* 0x000000000000794d */ /* 0x000fea0003800000 */
.L_x_10:
[----:B------:R-:W-:-:S13]  /*5e90*/  ISETP.NE.AND P0, PT, R6, RZ, PT ;  /* 0x000000ff0600720c */ /* 0x000fda0003f05270 */
[----:B------:R-:W-:Y:S05]  /*5ea0*/  @P0 EXIT ;  /* 0x000000000000094d */ /* 0x000fea0003800000 */
[----:B------:R-:W-:-:S13]  /*5eb0*/  ELECT P0, URZ, PT ;  /* 0x00000000003f782f */ /* 0x000fda0003800000 */
[----:B------:R-:W-:Y:S05]  /*5ec0*/  @!P0 BRA `(.L_x_145) ;  /* 0x0000000400c08947 */ /* 0x000fea0003800000 */
[----:B------:R-:W-:Y:S02]  /*5ed0*/  ISETP.GE.AND P0, PT, R3, 0x1, PT ;  /* 0x000000010300780c */ /* 0x000fe40003f06270 */
[----:B------:R-:W-:-:S04]  /*5ee0*/  SHF.R.S32.HI R7, RZ, 0x1f, R8 ;  /* 0x0000001fff077819 */ /* 0x000fc80000011408 */
[----:B------:R-:W-:-:S07]  /*5ef0*/  LEA.HI R7, R7, R8, RZ, 0x7 ;  /* 0x0000000807077211 */ /* 0x000fce00078f38ff */
[----:B------:R-:W-:Y:S05]  /*5f00*/  @!P0 BRA `(.L_x_145) ;  /* 0x0000000400b08947 */ /* 0x000fea0003800000 */
[----:B------:R-:W0:Y:S01]  /*5f10*/  S2R R4, SR_CTAID.X ;  /* 0x0000000000047919 */ /* 0x000e220000002500 */
[----:B------:R-:W-:Y:S01]  /*5f20*/  LOP3.LUT R7, R7, 0xffffff80, RZ, 0xc0, !PT ;  /* 0xffffff8007077812 */ /* 0x000fe200078ec0ff */
[----:B------:R-:W-:Y:S01]  /*5f30*/  ULDC UR4, c[0x0][0x384] ;  /* 0x0000e10000047ab9 */ /* 0x000fe20000000800 */
[----:B------:R-:W-:Y:S01]  /*5f40*/  LOP3.LUT P0, RZ, R8, 0x1f, RZ, 0xc0, !PT ;  /* 0x0000001f08ff7812 */ /* 0x000fe2000780c0ff */
[----:B------:R-:W1:Y:S01]  /*5f50*/  S2R R12, SR_CTAID.Y ;  /* 0x00000000000c7919 */ /* 0x000e620000002600 */
[----:B-----5:R-:W-:Y:S01]  /*5f60*/  IMAD R0, R10, R11, RZ ;  /* 0x0000000b0a007224 */ /* 0x020fe200078e02ff */
[----:B------:R-:W-:Y:S01]  /*5f70*/  ULDC UR5, c[0x0][0x388] ;  /* 0x0000e20000057ab9 */ /* 0x000fe20000000800 */
[----:B------:R-:W-:Y:S01]  /*5f80*/  IMAD.IADD R7, R8, 0x1, -R7 ;  /* 0x0000000108077824 */ /* 0x000fe200078e0a07 */
[----:B------:R-:W-:Y:S01]  /*5f90*/  LOP3.LUT R20, R2, 0x2, RZ, 0xfc, !PT ;  /* 0x0000000202147812 */ /* 0x000fe200078efcff */
[----:B------:R-:W-:Y:S01]  /*5fa0*/  IMAD.MOV.U32 R6, RZ, RZ, RZ ;  /* 0x000000ffff067224 */ /* 0x000fe200078e00ff */
[----:B------:R-:W-:Y:S01]  /*5fb0*/  CS2R R8, SRZ ;  /* 0x0000000000087805 */ /* 0x000fe2000001ff00 */
[----:B------:R-:W-:Y:S01]  /*5fc0*/  IMAD.MOV.U32 R10, RZ, RZ, RZ ;  /* 0x000000ffff0a7224 */ /* 0x000fe200078e00ff */
[----:B------:R-:W-:Y:S01]  /*5fd0*/  ISETP.NE.AND P1, PT, R7, RZ, PT ;  /* 0x000000ff0700720c */ /* 0x000fe20003f25270 */
[----:B------:R-:W-:Y:S01]  /*5fe0*/  IMAD R0, R5, R0, 0x1 ;  /* 0x0000000105007424 */ /* 0x000fe200078e0200 */
[----:B------:R-:W-:Y:S01]  /*5ff0*/  ISETP.NE.OR P0, PT, R7, RZ, !P0 ;  /* 0x000000ff0700720c */ /* 0x000fe20004705670 */
[----:B------:R-:W-:-:S02]  /*6000*/  IMAD.MOV.U32 R7, RZ, RZ, 0x1 ;  /* 0x00000001ff077424 */ /* 0x000fc400078e00ff */
[----:B0-----:R-:W-:-:S04]  /*6010*/  IMAD.SHL.U32 R18, R4, 0x80, RZ ;  /* 0x0000008004127824 */ /* 0x001fc800078e00ff */
[----:B------:R-:W-:-:S04]  /*6020*/  IMAD.HI.U32 R4, R18, UR4, RZ ;  /* 0x0000000412047c27 */ /* 0x000fc8000f8e00ff */
[----:B-1----:R-:W-:Y:S01]  /*6030*/  IMAD.SHL.U32 R19, R12, 0x40, RZ ;  /* 0x000000400c137824 */ /* 0x002fe200078e00ff */
[----:B------:R-:W-:-:S07]  /*6040*/  SHF.R.U32.HI R4, RZ, UR5, R4 ;  /* 0x00000005ff047c19 */ /* 0x000fce0008011604 */
.L_x_149:
[----:B------:R-:W0:Y:S01]  /*6050*/  S2R R12, SR_CgaCtaId ;  /* 0x00000000000c7919 */ /* 0x000e220000008800 */
[----:B------:R-:W-:-:S04]  /*6060*/  MOV R11, 0x400 ;  /* 0x00000400000b7802 */ /* 0x000fc80000000f00 */
[----:B0-----:R-:W-:Y:S02]  /*6070*/  LEA R21, R12, R11, 0x18 ;  /* 0x0000000b0c157211 */ /* 0x001fe400078ec0ff */
[----:B------:R-:W-:-:S03]  /*6080*/  SHF.L.U32 R11, R7, 0x1f, RZ ;  /* 0x0000001f070b7819 */ /* 0x000fc600000006ff */
[----:B------:R-:W-:-:S07]  /*6090*/  IMAD R12, R6, 0x8, R21 ;  /* 0x00000008060c7824 */ /* 0x000fce00078e0215 */
.L_x_146:
[----:B0-----:R0:W1:Y:S02]  /*60a0*/  SYNCS.PHASECHK.TRANS64.TRYWAIT P2, [R12+URZ+0x36090], R11 ;  /* 0x0360900b0c0075a7 */ /* 0x001064000804017f */
[----:B-1----:R-:W-:Y:S05]  /*60b0*/  @!P2 NANOSLEEP.SYNCS 0x989680 ;  /* 0x009896800000a95d */ /* 0x002fea0003900000 */
[----:B------:R-:W1:Y:S02]  /*60c0*/  @!P2 SYNCS.PHASECHK.TRANS64 P2, [R12+URZ+0x36090], R11 ;  /* 0x0360900b0c00a5a7 */ /* 0x000e64000804007f */
[----:B-1----:R-:W-:Y:S05]  /*60d0*/  @!P2 BRA `(.L_x_146) ;  /* 0xfffffffc00f0a947 */ /* 0x002fea000383ffff */
[----:B0-----:R-:W0:Y:S02]  /*60e0*/  @!P1 LDC R11, c[0x0][0x500] ;  /* 0x00014000ff0b9b82 */ /* 0x001e240000000800 */
[----:B0-----:R0:W-:Y:S02]  /*60f0*/  @!P1 SYNCS.ARRIVE.TRANS64 RZ, [R12+URZ+0x36000], R11 ;  /* 0x0360000b0cff99a7 */ /* 0x0011e4000800003f */
[----:B0-----:R-:W-:-:S04]  /*6100*/  PRMT R11, R20, 0x9910, RZ ;  /* 0x00009910140b7816 */ /* 0x001fc800000000ff */
[----:B------:R-:W-:-:S13]  /*6110*/  ISETP.NE.AND P2, PT, R11, 0x2, PT ;  /* 0x000000020b00780c */ /* 0x000fda0003f45270 */
[----:B------:R-:W-:Y:S05]  /*6120*/  @P2 BRA `(.L_x_147) ;  /* 0x0000000000042947 */ /* 0x000fea0003800000 */
[----:B------:R-:W-:Y:S01]  /*6130*/  BPT.TRAP 0x1 ;  /* 0x000000040000795c */ /* 0x000fe20000300000 */
.L_x_147:
[----:B------:R-:W-:Y:S05]  /*6140*/  @P0 BRA `(.L_x_148) ;  /* 0x0000000000040947 */ /* 0x000fea0003800000 */
[----:B------:R-:W-:Y:S01]  /*6150*/  BPT.TRAP 0x1 ;  /* 0x000000040000795c */ /* 0x000fe20000300000 */
.L_x_148:
[----:B------:R-:W0:Y:S01]  /*6160*/  LDC R13, c[0x0][0x380] ;  /* 0x0000e000ff0d7b82 */ /* 0x000e220000000800 */
[----:B------:R-:W-:Y:S01]  /*6170*/  R2UR UR4, R4 ;  /* 0x00000000040472ca */ /* 0x000fe200000e0000 */
[----:B------:R-:W-:Y:S01]  /*6180*/  ULDC UR20, c[0x0][0x38c] ;  /* 0x0000e30000147ab9 */ /* 0x000fe20000000800 */
[----:B------:R-:W-:Y:S01]  /*6190*/  R2UR UR5, R18 ;  /* 0x00000000120572ca */ /* 0x000fe200000e0000 */
[----:B------:R-:W-:Y:S01]  /*61a0*/  UISETP.NE.AND UP0, UPT, UR20, 0x1, UPT ;  /* 0x000000011400788c */ /* 0x000fe2000bf05270 */
[----:B------:R-:W-:Y:S01]  /*61b0*/  R2UR UR17, R12 ;  /* 0x000000000c1172ca */ /* 0x000fe200000e0000 */
[C---:B------:R-:W-:Y:S01]  /*61c0*/  VIADD R12, R10.reuse, 0x1 ;  /* 0x000000010a0c7836 */ /* 0x040fe20000000000 */
[----:B------:R-:W-:Y:S01]  /*61d0*/  R2UR UR18, R10 ;  /* 0x000000000a1272ca */ /* 0x000fe200000e0000 */
[----:B---3--:R-:W1:Y:S01]  /*61e0*/  LDC.64 R14, c[0x0][0x3b8] ;  /* 0x0000ee00ff0e7b82 */ /* 0x008e620000000a00 */
[----:B------:R-:W-:Y:S01]  /*61f0*/  R2UR UR9, R21 ;  /* 0x00000000150972ca */ /* 0x000fe200000e0000 */
[----:B------:R-:W-:Y:S01]  /*6200*/  VIADD R0, R0, 0xffffffff ;  /* 0xffffffff00007836 */ /* 0x000fe20000000000 */
[----:B------:R-:W-:Y:S01]  /*6210*/  R2UR UR16, R6 ;  /* 0x00000000061072ca */ /* 0x000fe200000e0000 */
[----:B------:R-:W-:Y:S01]  /*6220*/  ULDC.64 UR24, c[0x0][0x198] ;  /* 0x0000660000187ab9 */ /* 0x000fe20000000a00 */
[----:B------:R-:W-:Y:S01]  /*6230*/  R2UR UR12, R9 ;  /* 0x00000000090c72ca */ /* 0x000fe200000e0000 */
[----:B------:R-:W-:Y:S01]  /*6240*/  ULDC.64 UR14, c[0x0][0x3b0] ;  /* 0x0000ec00000e7ab9 */ /* 0x000fe20000000a00 */
[----:B------:R-:W-:Y:S01]  /*6250*/  @UP0 ULDC.64 UR10, c[0x0][0x390] ;  /* 0x0000e400000a0ab9 */ /* 0x000fe20000000a00 */
[----:B------:R-:W1:Y:S01]  /*6260*/  LDC.64 R16, c[0x0][0x3d8] ;  /* 0x0000f600ff107b82 */ /* 0x000e620000000a00 */
[----:B------:R-:W-:Y:S01]  /*6270*/  R2UR UR13, R8 ;  /* 0x00000000080d72ca */ /* 0x000fe200000e0000 */
[----:B------:R-:W-:Y:S01]  /*6280*/  ULDC.64 UR22, c[0x0][0x3d0] ;  /* 0x0000f40000167ab9 */ /* 0x000fe20000000a00 */
[----:B------:R-:W-:Y:S01]  /*6290*/  ISETP.GT.AND P5, PT, R0, 0x1, PT ;  /* 0x000000010000780c */ /* 0x000fe20003fa4270 */
[----:B------:R-:W-:-:S02]  /*62a0*/  USHF.L.U32 UR18, UR18, 0x5, URZ ;  /* 0x0000000512127899 */ /* 0x000fc4000800063f */
[----:B------:R-:W-:Y:S01]  /*62b0*/  UIADD3 UR17, UR17, 0x36000, URZ ;  /* 0x0003600011117890 */ /* 0x000fe2000fffe03f */
[----:B0-----:R-:W-:Y:S01]  /*62c0*/  ISETP.NE.AND P2, PT, R13, 0x1, PT ;  /* 0x000000010d00780c */ /* 0x001fe20003f45270 */
[----:B------:R-:W-:Y:S01]  /*62d0*/  ULEA UR16, UR16, UR9, 0xd ;  /* 0x0000000910107291 */ /* 0x000fe2000f8e683f */
[----:B------:R-:W-:Y:S01]  /*62e0*/  UMOV UR26, 0x0 ;  /* 0x00000000001a7882 */ /* 0x000fe20000000000 */
[----:B------:R-:W-:-:S03]  /*62f0*/  UMOV UR27, 0x10000000 ;  /* 0x10000000001b7882 */ /* 0x000fc60000000000 */
[----:B------:R-:W-:-:S07]  /*6300*/  UMOV UR9, UR17 ;  /* 0x0000001100097c82 */ /* 0x000fce0008000000 */
[----:B------:R-:W-:Y:S01]  /*6310*/  @P2 IMAD.U32 R11, RZ, RZ, UR4 ;  /* 0x00000004ff0b2e24 */ /* 0x000fe2000f8e00ff */
[----:B------:R-:W-:Y:S01]  /*6320*/  UIADD3 UR4, UP1, UR24, 0xf0, URZ ;  /* 0x000000f018047890 */ /* 0x000fe2000ff3e03f */
[----:B-1----:R-:W-:Y:S01]  /*6330*/  IMAD R10, R8, R15, R17 ;  /* 0x0000000f080a7224 */ /* 0x002fe200078e0211 */
[----:B------:R-:W-:Y:S02]  /*6340*/  UIADD3 UR24, UP2, UR24, 0x1f0, URZ ;  /* 0x000001f018187890 */ /* 0x000fe4000ff5e03f */
[----:B------:R-:W-:Y:S01]  /*6350*/  @P2 R2UR UR5, R11 ;  /* 0x000000000b0522ca */ /* 0x000fe200000e0000 */
[----:B------:R-:W-:Y:S01]  /*6360*/  IMAD R11, R6, 0x1000, R21 ;  /* 0x00001000060b7824 */ /* 0x000fe200078e0215 */
[----:B------:R-:W-:Y:S01]  /*6370*/  ISETP.NE.AND P2, PT, R12, R5, PT ;  /* 0x000000050c00720c */ /* 0x000fe20003f45270 */
[----:B------:R-:W-:-:S03]  /*6380*/  VIADD R6, R6, 0x1 ;  /* 0x0000000106067836 */ /* 0x000fc60000000000 */
[----:B------:R-:W-:Y:S01]  /*6390*/  R2UR UR8, R11 ;  /* 0x000000000b0872ca */ /* 0x000fe200000e0000 */
[----:B------:R-:W-:Y:S01]  /*63a0*/  IMAD R11, R9, R14, R16 ;  /* 0x0000000e090b7224 */ /* 0x000fe200078e0210 */
[C---:B------:R-:W-:Y:S01]  /*63b0*/  ISETP.NE.AND P4, PT, R6.reuse, 0x12, PT ;  /* 0x000000120600780c */ /* 0x040fe20003f85270 */
[----:B------:R-:W0:Y:S03]  /*63c0*/  LDC R14, c[0x0][0x3c8] ;  /* 0x0000f200ff0e7b82 */ /* 0x000e260000000800 */
[----:B------:R-:W-:Y:S01]  /*63d0*/  PRMT R10, R11, 0x40, R10 ;  /* 0x000000400b0a7816 */ /* 0x000fe2000000000a */
[----:B------:R-:W-:Y:S01]  /*63e0*/  UIADD3 UR6, -UR5, URZ, URZ ;  /* 0x0000003f05067290 */ /* 0x000fe2000fffe13f */
[----:B------:R-:W-:Y:S01]  /*63f0*/  VIADD R11, R9, 0x1 ;  /* 0x00000001090b7836 */ /* 0x000fe20000000000 */
[----:B------:R-:W-:Y:S01]  /*6400*/  UMOV UR21, UR5 ;  /* 0x0000000500157c82 */ /* 0x000fe20008000000 */
[----:B------:R-:W-:Y:S01]  /*6410*/  @P2 IMAD.MOV R11, RZ, RZ, R9 ;  /* 0x000000ffff0b2224 */ /* 0x000fe200078e0209 */
[----:B------:R-:W-:-:S02]  /*6420*/  SEL R6, R6, RZ, P4 ;  /* 0x000000ff06067207 */ /* 0x000fc40002000000 */
[----:B------:R-:W-:Y:S01]  /*6430*/  IMAD R13, R13, UR6, R18 ;  /* 0x000000060d0d7c24 */ /* 0x000fe2000f8e0212 */
[----:B------:R-:W-:Y:S01]  /*6440*/  UIMAD.WIDE.U32 UR6, UR5, UR10, URZ ;  /* 0x0000000a050672a5 */ /* 0x000fe2000f8e003f */
[----:B------:R-:W-:Y:S01]  /*6450*/  R2UR UR10, R19 ;  /* 0x00000000130a72ca */ /* 0x000fe200000e0000 */
[----:B------:R-:W-:Y:S02]  /*6460*/  UIADD3 UR8, UR8, 0x24000, URZ ;  /* 0x0002400008087890 */ /* 0x000fe4000fffe03f */
[----:B------:R-:W-:Y:S01]  /*6470*/  @UP0 USHF.R.U32.HI UR21, URZ, UR11, UR7 ;  /* 0x0000000b3f150299 */ /* 0x000fe20008011607 */
[----:B------:R-:W-:Y:S01]  /*6480*/  R2UR UR19, R13 ;  /* 0x000000000d1372ca */ /* 0x000fe200000e0000 */
[----:B------:R-:W-:Y:S01]  /*6490*/  VIADD R13, R8, 0x1 ;  /* 0x00000001080d7836 */ /* 0x000fe20000000000 */
[----:B------:R-:W-:Y:S01]  /*64a0*/  R2UR UR7, R10 ;  /* 0x000000000a0772ca */ /* 0x000fe200000e0000 */
[----:B------:R-:W-:Y:S01]  /*64b0*/  UIADD3 UR6, -UR21, URZ, URZ ;  /* 0x0000003f15067290 */ /* 0x000fe2000fffe13f */
[----:B------:R-:W-:Y:S01]  /*64c0*/  SEL R10, RZ, 0x1, P4 ;  /* 0x00000001ff0a7807 */ /* 0x000fe20002000000 */
[----:B------:R-:W-:-:S02]  /*64d0*/  UMOV UR11, UR18 ;  /* 0x00000012000b7c82 */ /* 0x000fc40008000000 */
[----:B------:R-:W-:Y:S01]  /*64e0*/  UIMAD UR20, UR20, UR6, UR5 ;  /* 0x00000006141472a4 */ /* 0x000fe2000f8e0205 */
[----:B0-----:R-:W-:Y:S01]  /*64f0*/  ISETP.NE.AND P3, PT, R11, R14, PT ;  /* 0x0000000e0b00720c */ /* 0x001fe20003f65270 */
[----:B------:R-:W-:Y:S01]  /*6500*/  UIADD3.X UR5, URZ, UR25, URZ, UP1, !UPT ;  /* 0x000000193f057290 */ /* 0x000fe20008ffe43f */
[----:B------:R-:W-:Y:S01]  /*6510*/  LOP3.LUT R7, R7, R10, RZ, 0x3c, !PT ;  /* 0x0000000a07077212 */ /* 0x000fe200078e3cff */
[----:B------:R-:W-:Y:S01]  /*6520*/  UIMAD UR20, UR20, UR15, UR23 ;  /* 0x0000000f141472a4 */ /* 0x000fe2000f8e0217 */
[----:B------:R-:W-:Y:S01]  /*6530*/  SEL R10, R12, RZ, P2 ;  /* 0x000000ff0c0a7207 */ /* 0x000fe20001000000 */
[----:B------:R-:W-:Y:S01]  /*6540*/  UIMAD UR19, UR19, UR14, UR22 ;  /* 0x0000000e131372a4 */ /* 0x000fe2000f8e0216 */
[----:B------:R-:W-:Y:S01]  /*6550*/  SEL R9, R11, RZ, P3 ;  /* 0x000000ff0b097207 */ /* 0x000fe20001800000 */
[----:B------:R-:W-:Y:S02]  /*6560*/  UPRMT UR6, UR7, 0x5410, URZ ;  /* 0x0000541007067896 */ /* 0x000fe4000800003f */
[----:B------:R-:W-:-:S04]  /*6570*/  UIADD3.X UR25, URZ, UR25, URZ, UP2, !UPT ;  /* 0x000000193f197290 */ /* 0x000fc800097fe43f */
[----:B------:R-:W-:-:S03]  /*6580*/  @P3 IMAD.MOV R13, RZ, RZ, R8 ;  /* 0x000000ffff0d3224 */ /* 0x000fc600078e0208 */
[----:B------:R0:W-:Y:S01]  /*6590*/  UTMALDG.4D.IM2COL [UR16], [UR4], UR6 ;  /* 0x00000010040073b4 */ /* 0x0001e20008058006 */
[----:B------:R-:W-:Y:S01]  /*65a0*/  IMAD.MOV.U32 R8, RZ, RZ, R13 ;  /* 0x000000ffff087224 */ /* 0x000fe200078e000d */
[----:B------:R0:W-:Y:S02]  /*65b0*/  UTMALDG.4D [UR8], [UR24], desc[UR26] ;  /* 0x00001a08180075b4 */ /* 0x0001e40008019000 */
[----:B0-----:R-:W-:Y:S05]  /*65c0*/  @P5 BRA `(.L_x_149) ;  /* 0xfffffff800a05947 */ /* 0x001fea000383ffff */
.L_x_145:
[----:B------:R-:W-:Y:S01]  /*65d0*/  ISETP.GE.U32.AND P2, PT, R3, 0x12, PT ;  /* 0x000000120300780c */ /* 0x000fe20003f46070 */
[----:B------:R-:W-:Y:S05]  /*65e0*/  WARPSYNC.ALL ;  /* 0x0000000000007948 */ /* 0x000fea0003800000 */
[----:B------:R-:W-:-:S07]  /*65f0*/  ELECT P1, URZ, PT ;  /* 0x00000000003f782f */ /* 0x000fce0003820000 */
[----:B------:R-:W-:-:S05]  /*6600*/  @P2 IMAD.WIDE.U32 R4, R3, 0x38e38e39, RZ ;  /* 0x38e38e3903042825 */ /* 0x000fca00078e00ff */
[----:B-----5:R-:W-:-:S04]  /*6610*/  @P2 SHF.R.U32.HI R0, RZ, 0x2, R5 ;  /* 0x00000002ff002819 */ /* 0x020fc80000011605 */
[----:B------:R-:W-:-:S04]  /*6620*/  @P2 LOP3.LUT R0, R0, 0x1, RZ, 0xc0, !PT ;  /* 0x0000000100002812 */ /* 0x000fc800078ec0ff */
[----:B------:R-:W-:Y:S01]  /*6630*/  @P2 ISETP.NE.U32.AND P0, PT, R0, 0x1, PT ;  /* 0x000000010000280c */ /* 0x000fe20003f05070 */
[----:B------:R-:W-:-:S12]  /*6640*/  @!P1 EXIT ;  /* 0x000000000000994d */ /* 0x000fd80003800000 */
[----:B------:R-:W-:Y:S02]  /*6650*/  LOP3.LUT R2, R2, 0x2, RZ, 0xfc, !PT ;  /* 0x0000000202027812 */ /* 0x000fe400078efcff */
[----:B------:R-:W-:Y:S02]  /*6660*/  @P2 ISETP.NE.U32.AND.EX P0, PT, RZ, RZ, PT, P0 ;  /* 0x000000ffff00220c */ /* 0x000fe40003f05100 */
[----:B------:R-:W-:Y:S01]  /*6670*/  ISETP.NE.AND P1, PT, R2, 0x3, PT ;  /* 0x000000030200780c */ /* 0x000fe20003f25270 */
[----:B------:R-:W-:Y:S01]  /*6680*/  IMAD.MOV.U32 R2, RZ, RZ, 0x1 ;  /* 0x00000001ff027424 */ /* 0x000fe200078e00ff */
[----:B------:R-:W-:-:S11]  /*6690*/  @P2 SEL R2, RZ, 0x1, !P0 ;  /* 0x00000001ff022807 */ /* 0x000fd60004000000 */
[----:B------:R-:W-:Y:S05]  /*66a0*/  @!P1 BRA `(.L_x_150) ;  /* 0x0000000000049947 */ /* 0x000fea0003800000 */
[----:B------:R-:W-:Y:S01]  /*66b0*/  BPT.TRAP 0x1 ;  /* 0x000000040000795c */ /* 0x000fe20000300000 */
.L_x_150:
[----:B------:R-:W0:Y:S01]  /*66c0*/  S2R R7, SR_CgaCtaId ;  /* 0x0000000000077919 */ /* 0x000e220000008800 */
[----:B------:R-:W-:Y:S01]  /*66d0*/  IMAD.WIDE.U32 R4, R3, 0x38e38e39, RZ ;  /* 0x38e38e3903047825 */ /* 0x000fe200078e00ff */
[----:B------:R-:W-:-:S04]  /*66e0*/  MOV R0, 0x400 ;  /* 0x0000040000007802 */ /* 0x000fc80000000f00 */
[----:B------:R-:W-:Y:S02]  /*66f0*/  SHF.R.U32.HI R4, RZ, 0x2, R5 ;  /* 0x00000002ff047819 */ /* 0x000fe40000011605 */
[----:B------:R-:W-:-:S03]  /*6700*/  SHF.L.U32 R5, R2, 0x1f, RZ ;  /* 0x0000001f02057819 */ /* 0x000fc600000006ff */
[----:B------:R-:W-:Y:S01]  /*6710*/  IMAD R3, R4, -0x12, R3 ;  /* 0xffffffee04037824 */ /* 0x000fe200078e0203 */
[----:B0-----:R-:W-:-:S05]  /*6720*/  LEA R0, R7, R0, 0x18 ;  /* 0x0000000007007211 */ /* 0x001fca00078ec0ff */
[----:B------:R-:W-:-:S04]  /*6730*/  VIADD R0, R0, 0x36090 ;  /* 0x0003609000007836 */ /* 0x000fc80000000000 */
[----:B------:R-:W-:-:S07]  /*6740*/  IMAD R4, R3, 0x8, R0 ;  /* 0x0000000803047824 */ /* 0x000fce00078e0200 */
.L_x_151:
[----:B0-----:R0:W1:Y:S02]  /*6750*/  SYNCS.PHASECHK.TRANS64.TRYWAIT P0, [R4+URZ], R5 ;  /* 0x00000005040075a7 */ /* 0x001064000800017f */
[----:B-1----:R-:W-:Y:S05]  /*6760*/  @!P0 NANOSLEEP.SYNCS 0x989680 ;  /* 0x009896800000895d */ /* 0x002fea0003900000 */
[----:B------:R-:W1:Y:S02]  /*6770*/  @!P0 SYNCS.PHASECHK.TRANS64 P0, [R4+URZ], R5 ;  /* 0x00000005040085a7 */ /* 0x000e64000800007f */
[----:B-1----:R-:W-:Y:S05]  /*6780*/  @!P0 BRA `(.L_x_151) ;  /* 0xfffffffc00f08947 */ /* 0x002fea000383ffff */
[----:B------:R-:W-:-:S05]  /*6790*/  VIADD R3, R3, 0x1 ;  /* 0x0000000103037836 */ /* 0x000fca0000000000 */
[----:B------:R-:W-:-:S04]  /*67a0*/  ISETP.NE.AND P0, PT, R3, 0x12, PT ;  /* 0x000000120300780c */ /* 0x000fc80003f05270 */
[----:B0-----:R-:W-:Y:S02]  /*67b0*/  SEL R5, RZ, 0x1, P0 ;  /* 0x00000001ff057807 */ /* 0x001fe40000000000 */
[----:B------:R-:W-:Y:S02]  /*67c0*/  SEL R3, R3, RZ, P0 ;  /* 0x000000ff03037207 */ /* 0x000fe40000000000 */
[----:B------:R-:W-:-:S03]  /*67d0*/  LOP3.LUT R7, R2, R5, RZ, 0x3c, !PT ;  /* 0x0000000502077212 */ /* 0x000fc600078e3cff */
[----:B------:R-:W-:Y:S01]  /*67e0*/  IMAD R2, R3, 0x8, R0 ;  /* 0x0000000803027824 */ /* 0x000fe200078e0200 */
[----:B------:R-:W-:-:S07]  /*67f0*/  SHF.L.U32 R5, R7, 0x1f, RZ ;  /* 0x0000001f07057819 */ /* 0x000fce00000006ff */
.L_x_152:
        /* <DEDUP_REMOVED lines=11> */
.L_x_153:
        /* <DEDUP_REMOVED lines=11> */
.L_x_154:
        /* <DEDUP_REMOVED lines=11> */
.L_x_155:
        /* <DEDUP_REMOVED lines=11> */
.L_x_156:
        /* <DEDUP_REMOVED lines=11> */
.L_x_157:
        /* <DEDUP_REMOVED lines=11> */
.L_x_158:
        /* <DEDUP_REMOVED lines=11> */
.L_x_159:
        /* <DEDUP_REMOVED lines=11> */
.L_x_160:
        /* <DEDUP_REMOVED lines=11> */
.L_x_161:
        /* <DEDUP_REMOVED lines=11> */
.L_x_162:
        /* <DEDUP_REMOVED lines=11> */
.L_x_163:
        /* <DEDUP_REMOVED lines=11> */
.L_x_164:
        /* <DEDUP_REMOVED lines=11> */
.L_x_165:
        /* <DEDUP_REMOVED lines=11> */
.L_x_166:
        /* <DEDUP_REMOVED lines=11> */
.L_x_167:
        /* <DEDUP_REMOVED lines=11> */
.L_x_168:
[----:B0-----:R0:W1:Y:S02]  /*7300*/  SYNCS.PHASECHK.TRANS64.TRYWAIT P0, [R3+URZ], R0 ;  /* 0x00000000030075a7 */ /* 0x001064000800017f */
[----:B-1----:R-:W-:Y:S05]  /*7310*/  @!P0 NANOSLEEP.SYNCS 0x989680 ;  /* 0x009896800000895d */ /* 0x002fea0003900000 */
[----:B------:R-:W1:Y:S02]  /*7320*/  @!P0 SYNCS.PHASECHK.TRANS64 P0, [R3+URZ], R0 ;  /* 0x00000000030085a7 */ /* 0x000e64000800007f */
[----:B-1----:R-:W-:Y:S05]  /*7330*/  @P0 EXIT ;  /* 0x000000000000094d */ /* 0x002fea0003800000 */
[----:B------:R-:W-:Y:S05]  /*7340*/  BRA `(.L_x_168) ;  /* 0xfffffffc00ec7947 */ /* 0x000fea000383ffff */
.L_x_169:
[----:B------:R-:W-:-:S00]  /*7350*/  BRA `(.L_x_169) ;  /* 0xfffffffc00fc7947 */ /* 0x000fc0000383ffff */
[----:B------:R-:W-:-:S00]  /*7360*/  NOP ;  /* 0x0000000000007918 */ /* 0x000fc00000000000 */
        /* <DEDUP_REMOVED lines=9> */
.L_x_170:


//--------------------- .nv.shared._ZN7cutlass13device_kernelINS_4conv6kernel13ConvUniversalINS1_16ConvProblemShapeILNS1_8OperatorE1ELi2EEENS1_10collective14CollectiveConvINS1_46MainloopSm90TmaGmmaWarpSpecializedImplicitGemmILS5_1ELi18ELi2EN4cute5tupleIJNSA_1CILi1EEESD_SD_EEENS1_36KernelImplicitTmaWarpSpecializedSm90ELi1EEENSB_IJNSC_ILi128EEENSC_ILi64EEENSB_IJNSC_ILi32EEEEEEEEENS_6half_tESM_NSA_8TiledMMAINSA_8MMA_AtomIJNSA_4SM904GMMA25MMA_64x64x16_F32F16F16_SSILNSQ_5MajorE0ELSS_1ELNSQ_7ScaleInE1ELST_1EEEEEENSA_6LayoutISE_NSB_IJNSC_ILi0EEESX_SX_EEEEENSB_IJNSA_10UnderscoreES10_S10_EEEEENS7_6detail26Sm90ImplicitGemmTileTraitsINSA_20SM90_TMA_LOAD_IM2COLENSA_14ComposedLayoutINSA_7SwizzleILi2ELi4ELi3EEENSA_18smem_ptr_flag_bitsILi16EEENSW_INSB_IJNSB_IJNSC_ILi8EEENSC_ILi16EEEEEENSB_IJSJ_SD_EEENSB_IJSD_NSC_ILi18EEEEEEEEENSB_IJNSB_IJSJ_NSC_ILi256EEEEEENSB_IJSD_SX_EEENSB_IJSX_NSC_ILi4096EEEEEEEEEEEEEvEENS14_INSA_13SM90_TMA_LOADENS16_INS17_ILi3ELi4ELi3EEES1A_NSW_INSB_IJNSB_IJSI_SD_EEENSB_IJS1B_NSC_ILi4EEEEEES1G_EEENSB_IJS1K_NSB_IJSI_NSC_ILi512EEEEEENSB_IJSX_NSC_ILi2048EEEEEEEEEEEEEvEEEENS_8epilogue10collective6detail29Sm90TmaWarpSpecializedAdapterINS27_15DefaultEpilogueISM_NSB_IJNSB_IJlllEEESD_SX_EEES2C_NS26_6thread17LinearCombinationISM_Li1EffLNS2D_9ScaleType4KindE0ELNS_15FloatRoundStyleE2ESM_EENS_4gemm15EpilogueDefaultEEEEEvvEEEEvNT_6ParamsE --------------------------
	.section	.nv.shared._ZN7cutlass13device_kernelINS_4conv6kernel13ConvUniversalINS1_16ConvProblemShapeILNS1_8OperatorE1ELi2EEENS1_10collective14CollectiveConvINS1_46MainloopSm90TmaGmmaWarpSpecializedImplicitGemmILS5_1ELi18ELi2EN4cute5tupleIJNSA_1CILi1EEESD_SD_EEENS1_36KernelImplicitTmaWarpSpecializedSm90ELi1EEENSB_IJNSC_ILi128EEENSC_ILi64EEENSB_IJNSC_ILi32EEEEEEEEENS_6half_tESM_NSA_8TiledMMAINSA_8MMA_AtomIJNSA_4SM904GMMA25MMA_64x64x16_F32F16F16_SSILNSQ_5MajorE0ELSS_1ELNSQ_7ScaleInE1ELST_1EEEEEENSA_6LayoutISE_NSB_IJNSC_ILi0EEESX_SX_EEEEENSB_IJNSA_10UnderscoreES10_S10_EEEEENS7_6detail26Sm90ImplicitGemmTileTraitsINSA_20SM90_TMA_LOAD_IM2COLENSA_14ComposedLayoutINSA_7SwizzleILi2ELi4ELi3EEENSA_18smem_ptr_flag_bitsILi16EEENSW_INSB_IJNSB_IJNSC_ILi8EEENSC_ILi16EEEEEENSB_IJSJ_SD_EEENSB_IJSD_NSC_ILi18EEEEEEEEENSB_IJNSB_IJSJ_NSC_ILi256EEEEEENSB_IJSD_SX_EEENSB_IJSX_NSC_ILi4096EEEEEEEEEEEEEvEENS14_INSA_13SM90_TMA_LOADENS16_INS17_ILi3ELi4ELi3EEES1A_NSW_INSB_IJNSB_IJSI_SD_EEENSB_IJS1B_NSC_ILi4EEEEEES1G_EEENSB_IJS1K_NSB_IJSI_NSC_ILi512EEEEEENSB_IJSX_NSC_ILi2048EEEEEEEEEEEEEvEEEENS_8epilogue10collective6detail29Sm90TmaWarpSpecializedAdapterINS27_15DefaultEpilogueISM_NSB_IJNSB_IJlllEEESD_SX_EEES2C_NS26_6thread17LinearCombinationISM_Li1EffLNS2D_9ScaleType4KindE0ELNS_15FloatRoundStyleE2ESM_EENS_4gemm15EpilogueDefaultEEEEEvvEEEEvNT_6ParamsE,"aw",@nobits
	.sectionflags	@""
	.align	16
	.zero		1024


//--------------------- .nv.shared.reserved.0     --------------------------
	.section	.nv.shared.reserved.0,"aw",@nobits
	.weak		__nv_reservedSMEM_offset_0_alias
	.size		__nv_reservedSMEM_offset_0_alias, 0, 0
	.other		__nv_reservedSMEM_offset_0_alias,@"STO_CUDA_RESERVED_SHARED STV_DEFAULT"
__nv_reservedSMEM_offset_0_alias:
	.zero		0


//--------------------- .nv.global                --------------------------
	.section	.nv.global,"aw",@nobits
.nv.global:
	.type		_ZN39_INTERNAL_adafa43b_4_k_cu_9ad6eb99_24474cute1_E,@object
	.size		_ZN39_INTERNAL_adafa43b_4_k_cu_9ad6eb99_24474cute1_E,(_ZN39_INTERNAL_adafa43b_4_k_cu_9ad6eb99_24474cuda3std3__45__cpo6cbeginE - _ZN39_INTERNAL_adafa43b_4_k_cu_9ad6eb99_24474cute1_E)
_ZN39_INTERNAL_adafa43b_4_k_cu_9ad6eb99_24474cute1_E:
	.zero		1
	.type		_ZN39_INTERNAL_adafa43b_4_k_cu_9ad6eb99_24474cuda3std3__45__cpo6cbeginE,@object
	.size		_ZN39_INTERNAL_adafa43b_4_k_cu_9ad6eb99_24474cuda3std3__45__cpo6cbeginE,(_ZN39_INTERNAL_adafa43b_4_k_cu_9ad6eb99_24474cuda3std3__48in_placeE - _ZN39_INTERNAL_adafa43b_4_k_cu_9ad6eb99_24474cuda3std3__45__cpo6cbeginE)
_ZN39_INTERNAL_adafa43b_4_k_cu_9ad6eb99_24474cuda3std3__45__cpo6cbeginE:
	.zero		1
	.type		_ZN39_INTERNAL_adafa43b_4_k_cu_9ad6eb99_24474cuda3std3__48in_placeE,@object
	.size		_ZN39_INTERNAL_adafa43b_4_k_cu_9ad6eb99_24474cuda3std3__48in_placeE,(_ZN39_INTERNAL_adafa43b_4_k_cu_9ad6eb99_24474cuda3std6ranges3__45__cpo9iter_moveE - _ZN39_INTERNAL_adafa43b_4_k_cu_9ad6eb99_24474cuda3std3__48in_placeE)
_ZN39_INTERNAL_adafa43b_4_k_cu_9ad6eb99_24474cuda3std3__48in_placeE:
	.zero		1
	.type		_ZN39_INTERNAL_adafa43b_4_k_cu_9ad6eb99_24474cuda3std6ranges3__45__cpo9iter_moveE,@object
	.size		_ZN39_INTERNAL_adafa43b_4_k_cu_9ad6eb99_24474cuda3std6ranges3__45__cpo9iter_moveE,(_ZN39_INTERNAL_adafa43b_4_k_cu_9ad6eb99_24474cuda3std3__45__cpo5beginE - _ZN39_INTERNAL_adafa43b_4_k_cu_9ad6eb99_24474cuda3std6ranges3__45__cpo9iter_moveE)
_ZN39_INTERNAL_adafa43b_4_k_cu_9ad6eb99_24474cuda3std6ranges3__45__cpo9iter_moveE:
	.zero		1
	.type		_ZN39_INTERNAL_adafa43b_4_k_cu_9ad6eb99_24474cuda3std3__45__cpo5beginE,@object
	.size		_ZN39_INTERNAL_adafa43b_4_k_cu_9ad6eb99_24474cuda3std3__45__cpo5beginE,(_ZN39_INTERNAL_adafa43b_4_k_cu_9ad6eb99_24474cuda3std3__441_GLOBAL__N__adafa43b_4_k_cu_9ad6eb99_24476ignoreE - _ZN39_INTERNAL_adafa43b_4_k_cu_9ad6eb99_24474cuda3std3__45__cpo5beginE)
_ZN39_INTERNAL_adafa43b_4_k_cu_9ad6eb99_24474cuda3std3__45__cpo5beginE:
	.zero		1
	.type		_ZN39_INTERNAL_adafa43b_4_k_cu_9ad6eb99_24474cuda3std3__441_GLOBAL__N__adafa43b_4_k_cu_9ad6eb99_24476ignoreE,@object
	.size		_ZN39_INTERNAL_adafa43b_4_k_cu_9ad6eb99_24474cuda3std3__441_GLOBAL__N__adafa43b_4_k_cu_9ad6eb99_24476ignoreE,(_ZN39_INTERNAL_adafa43b_4_k_cu_9ad6eb99_24474cute7productE - _ZN39_INTERNAL_adafa43b_4_k_cu_9ad6eb99_24474cuda3std3__441_GLOBAL__N__adafa43b_4_k_cu_9ad6eb99_24476ignoreE)
_ZN39_INTERNAL_adafa43b_4_k_cu_9ad6eb99_24474cuda3std3__441_GLOBAL__N__adafa43b_4_k_cu_9ad6eb99_24476ignoreE:
	.zero		1
	.type		_ZN39_INTERNAL_adafa43b_4_k_cu_9ad6eb99_24474cute7productE,@object
	.size		_ZN39_INTERNAL_adafa43b_4_k_cu_9ad6eb99_24474cute7productE,(_ZN39_INTERNAL_adafa43b_4_k_cu_9ad6eb99_24474cuda3std3__45__cpo3endE - _ZN39_INTERNAL_adafa43b_4_k_cu_9ad6eb99_24474cute7productE)
_ZN39_INTERNAL_adafa43b_4_k_cu_9ad6eb99_24474cute7productE:
	.zero		1
	.type		_ZN39_INTERNAL_adafa43b_4_k_cu_9ad6eb99_24474cuda3std3__45__cpo3endE,@object
	.size		_ZN39_INTERNAL_adafa43b_4_k_cu_9ad6eb99_24474cuda3std3__45__cpo3endE,(_ZN39_INTERNAL_adafa43b_4_k_cu_9ad6eb99_24474cuda3std3__419piecewise_constructE - _ZN39_INTERNAL_adafa43b_4_k_cu_9ad6eb99_24474cuda3std3__45__cpo3endE)
_ZN39_INTERNAL_adafa43b_4_k_cu_9ad6eb99_24474cuda3std3__45__cpo3endE:
	.zero		1
	.type		_ZN39_INTERNAL_adafa43b_4_k_cu_9ad6eb99_24474cuda3std3__419piecewise_constructE,@object
	.size		_ZN39_INTERNAL_adafa43b_4_k_cu_9ad6eb99_24474cuda3std3__419piecewise_constructE,(_ZN39_INTERNAL_adafa43b_4_k_cu_9ad6eb99_24474cuda3std3__45__cpo4cendE - _ZN39_INTERNAL_adafa43b_4_k_cu_9ad6eb99_24474cuda3std3__419piecewise_constructE)
_ZN39_INTERNAL_adafa43b_4_k_cu_9ad6eb99_24474cuda3std3__419piecewise_constructE:
	.zero		1
	.type		_ZN39_INTERNAL_adafa43b_4_k_cu_9ad6eb99_24474cuda3std3__45__cpo4cendE,@object
	.size		_ZN39_INTERNAL_adafa43b_4_k_cu_9ad6eb99_24474cuda3std3__45__cpo4cendE,(_ZN39_INTERNAL_adafa43b_4_k_cu_9ad6eb99_24474cuda3std6ranges3__45__cpo4swapE - _ZN39_INTERNAL_adafa43b_4_k_cu_9ad6eb99_24474cuda3std3__45__cpo4cendE)
_ZN39_INTERNAL_adafa43b_4_k_cu_9ad6eb99_24474cuda3std3__45__cpo4cendE:
	.zero		1
	.type		_ZN39_INTERNAL_adafa43b_4_k_cu_9ad6eb99_24474cuda3std6ranges3__45__cpo4swapE,@object
	.size		_ZN39_INTERNAL_adafa43b_4_k_cu_9ad6eb99_24474cuda3std6ranges3__45__cpo4swapE,(.L_7 - _ZN39_INTERNAL_adafa43b_4_k_cu_9ad6eb99_24474cuda3std6ranges3__45__cpo4swapE)
_ZN39_INTERNAL_adafa43b_4_k_cu_9ad6eb99_24474cuda3std6ranges3__45__cpo4swapE:
	.zero		1
.L_7:


//--------------------- .nv.constant0._ZN7cutlass13device_kernelINS_4conv6kernel13ConvUniversalINS1_16ConvProblemShapeILNS1_8OperatorE1ELi2EEENS1_10collective14CollectiveConvINS1_46MainloopSm90TmaGmmaWarpSpecializedImplicitGemmILS5_1ELi18ELi2EN4cute5tupleIJNSA_1CILi1EEESD_SD_EEENS1_36KernelImplicitTmaWarpSpecializedSm90ELi1EEENSB_IJNSC_ILi128EEENSC_ILi64EEENSB_IJNSC_ILi32EEEEEEEEENS_6half_tESM_NSA_8TiledMMAINSA_8MMA_AtomIJNSA_4SM904GMMA25MMA_64x64x16_F32F16F16_SSILNSQ_5MajorE0ELSS_1ELNSQ_7ScaleInE1ELST_1EEEEEENSA_6LayoutISE_NSB_IJNSC_ILi0EEESX_SX_EEEEENSB_IJNSA_10UnderscoreES10_S10_EEEEENS7_6detail26Sm90ImplicitGemmTileTraitsINSA_20SM90_TMA_LOAD_IM2COLENSA_14ComposedLayoutINSA_7SwizzleILi2ELi4ELi3EEENSA_18smem_ptr_flag_bitsILi16EEENSW_INSB_IJNSB_IJNSC_ILi8EEENSC_ILi16EEEEEENSB_IJSJ_SD_EEENSB_IJSD_NSC_ILi18EEEEEEEEENSB_IJNSB_IJSJ_NSC_ILi256EEEEEENSB_IJSD_SX_EEENSB_IJSX_NSC_ILi4096EEEEEEEEEEEEEvEENS14_INSA_13SM90_TMA_LOADENS16_INS17_ILi3ELi4ELi3EEES1A_NSW_INSB_IJNSB_IJSI_SD_EEENSB_IJS1B_NSC_ILi4EEEEEES1G_EEENSB_IJS1K_NSB_IJSI_NSC_ILi512EEEEEENSB_IJSX_NSC_ILi2048EEEEEEEEEEEEEvEEEENS_8epilogue10collective6detail29Sm90TmaWarpSpecializedAdapterINS27_15DefaultEpilogueISM_NSB_IJNSB_IJlllEEESD_SX_EEES2C_NS26_6thread17LinearCombinationISM_Li1EffLNS2D_9ScaleType4KindE0ELNS_15FloatRoundStyleE2ESM_EENS_4gemm15EpilogueDefaultEEEEEvvEEEEvNT_6ParamsE --------------------------
	.section	.nv.constant0._ZN7cutlass13device_kernelINS_4conv6kernel13ConvUniversalINS1_16ConvProblemShapeILNS1_8OperatorE1ELi2EEENS1_10collective14CollectiveConvINS1_46MainloopSm90TmaGmmaWarpSpecializedImplicitGemmILS5_1ELi18ELi2EN4cute5tupleIJNSA_1CILi1EEESD_SD_EEENS1_36KernelImplicitTmaWarpSpecializedSm90ELi1EEENSB_IJNSC_ILi128EEENSC_ILi64EEENSB_IJNSC_ILi32EEEEEEEEENS_6half_tESM_NSA_8TiledMMAINSA_8MMA_AtomIJNSA_4SM904GMMA25MMA_64x64x16_F32F16F16_SSILNSQ_5MajorE0ELSS_1ELNSQ_7ScaleInE1ELST_1EEEEEENSA_6LayoutISE_NSB_IJNSC_ILi0EEESX_SX_EEEEENSB_IJNSA_10UnderscoreES10_S10_EEEEENS7_6detail26Sm90ImplicitGemmTileTraitsINSA_20SM90_TMA_LOAD_IM2COLENSA_14ComposedLayoutINSA_7SwizzleILi2ELi4ELi3EEENSA_18smem_ptr_flag_bitsILi16EEENSW_INSB_IJNSB_IJNSC_ILi8EEENSC_ILi16EEEEEENSB_IJSJ_SD_EEENSB_IJSD_NSC_ILi18EEEEEEEEENSB_IJNSB_IJSJ_NSC_ILi256EEEEEENSB_IJSD_SX_EEENSB_IJSX_NSC_ILi4096EEEEEEEEEEEEEvEENS14_INSA_13SM90_TMA_LOADENS16_INS17_ILi3ELi4ELi3EEES1A_NSW_INSB_IJNSB_IJSI_SD_EEENSB_IJS1B_NSC_ILi4EEEEEES1G_EEENSB_IJS1K_NSB_IJSI_NSC_ILi512EEEEEENSB_IJSX_NSC_ILi2048EEEEEEEEEEEEEvEEEENS_8epilogue10collective6detail29Sm90TmaWarpSpecializedAdapterINS27_15DefaultEpilogueISM_NSB_IJNSB_IJlllEEESD_SX_EEES2C_NS26_6thread17LinearCombinationISM_Li1EffLNS2D_9ScaleType4KindE0ELNS_15FloatRoundStyleE2ESM_EENS_4gemm15EpilogueDefaultEEEEEvvEEEEvNT_6ParamsE,"a",@progbits
	.sectionflags	@""
	.align	4
.nv.constant0._ZN7cutlass13device_kernelINS_4conv6kernel13ConvUniversalINS1_16ConvProblemShapeILNS1_8OperatorE1ELi2EEENS1_10collective14CollectiveConvINS1_46MainloopSm90TmaGmmaWarpSpecializedImplicitGemmILS5_1ELi18ELi2EN4cute5tupleIJNSA_1CILi1EEESD_SD_EEENS1_36KernelImplicitTmaWarpSpecializedSm90ELi1EEENSB_IJNSC_ILi128EEENSC_ILi64EEENSB_IJNSC_ILi32EEEEEEEEENS_6half_tESM_NSA_8TiledMMAINSA_8MMA_AtomIJNSA_4SM904GMMA25MMA_64x64x16_F32F16F16_SSILNSQ_5MajorE0ELSS_1ELNSQ_7ScaleInE1ELST_1EEEEEENSA_6LayoutISE_NSB_IJNSC_ILi0EEESX_SX_EEEEENSB_IJNSA_10UnderscoreES10_S10_EEEEENS7_6detail26Sm90ImplicitGemmTileTraitsINSA_20SM90_TMA_LOAD_IM2COLENSA_14ComposedLayoutINSA_7SwizzleILi2ELi4ELi3EEENSA_18smem_ptr_flag_bitsILi16EEENSW_INSB_IJNSB_IJNSC_ILi8EEENSC_ILi16EEEEEENSB_IJSJ_SD_EEENSB_IJSD_NSC_ILi18EEEEEEEEENSB_IJNSB_IJSJ_NSC_ILi256EEEEEENSB_IJSD_SX_EEENSB_IJSX_NSC_ILi4096EEEEEEEEEEEEEvEENS14_INSA_13SM90_TMA_LOADENS16_INS17_ILi3ELi4ELi3EEES1A_NSW_INSB_IJNSB_IJSI_SD_EEENSB_IJS1B_NSC_ILi4EEEEEES1G_EEENSB_IJS1K_NSB_IJSI_NSC_ILi512EEEEEENSB_IJSX_NSC_ILi2048EEEEEEEEEEEEEvEEEENS_8epilogue10collective6detail29Sm90TmaWarpSpecializedAdapterINS27_15DefaultEpilogueISM_NSB_IJNSB_IJlllEEESD_SX_EEES2C_NS26_6thread17LinearCombinationISM_Li1EffLNS2D_9ScaleType4KindE0ELNS_15FloatRoundStyleE2ESM_EENS_4gemm15EpilogueDefaultEEEEEvvEEEEvNT_6ParamsE:
	.zero		1536


//--------------------- SYMBOLS --------------------------

	.type		.nv.reservedSmem.offset0,@object
	.size		.nv.reservedSmem.offset0,0x4
